//
// Generated by NVIDIA NVVM Compiler
//
// Compiler Build ID: CL-36424714
// Cuda compilation tools, release 13.0, V13.0.88
// Based on NVVM 20.0.0
//

.version 9.0
.target sm_100
.address_size 64

	// .globl	_Z15knn_warp_kernelPK6float2iS1_iPSt4pairIifEii
.extern .shared .align 16 .b8 smem[];

.visible .entry _Z15knn_warp_kernelPK6float2iS1_iPSt4pairIifEii(
	.param .u64 .ptr .align 1 _Z15knn_warp_kernelPK6float2iS1_iPSt4pairIifEii_param_0,
	.param .u32 _Z15knn_warp_kernelPK6float2iS1_iPSt4pairIifEii_param_1,
	.param .u64 .ptr .align 1 _Z15knn_warp_kernelPK6float2iS1_iPSt4pairIifEii_param_2,
	.param .u32 _Z15knn_warp_kernelPK6float2iS1_iPSt4pairIifEii_param_3,
	.param .u64 .ptr .align 1 _Z15knn_warp_kernelPK6float2iS1_iPSt4pairIifEii_param_4,
	.param .u32 _Z15knn_warp_kernelPK6float2iS1_iPSt4pairIifEii_param_5,
	.param .u32 _Z15knn_warp_kernelPK6float2iS1_iPSt4pairIifEii_param_6
)
{
	.reg .pred 	%p<280>;
	.reg .b32 	%r<694>;
	.reg .b32 	%f<108>;
	.reg .b64 	%rd<16>;

	ld.param.u32 	%r331, [_Z15knn_warp_kernelPK6float2iS1_iPSt4pairIifEii_param_1];
	ld.param.u64 	%rd5, [_Z15knn_warp_kernelPK6float2iS1_iPSt4pairIifEii_param_2];
	ld.param.u32 	%r332, [_Z15knn_warp_kernelPK6float2iS1_iPSt4pairIifEii_param_3];
	ld.param.u64 	%rd6, [_Z15knn_warp_kernelPK6float2iS1_iPSt4pairIifEii_param_4];
	ld.param.u32 	%r333, [_Z15knn_warp_kernelPK6float2iS1_iPSt4pairIifEii_param_5];
	ld.param.u32 	%r334, [_Z15knn_warp_kernelPK6float2iS1_iPSt4pairIifEii_param_6];
	cvta.to.global.u64 	%rd1, %rd6;
	// begin inline asm
	activemask.b32 %r335;
	// end inline asm
	mov.u32 	%r2, %ntid.x;
	shr.u32 	%r3, %r2, 5;
	mov.u32 	%r4, %tid.x;
	and.b32  	%r5, %r4, 31;
	shr.u32 	%r6, %r4, 5;
	mov.u32 	%r336, %ctaid.x;
	mad.lo.s32 	%r644, %r3, %r336, %r6;
	setp.ge.s32 	%p1, %r644, %r331;
	@%p1 bra 	$L__BB0_91;
	shl.b32 	%r337, %r334, 3;
	mov.u32 	%r338, smem;
	add.s32 	%r339, %r338, %r337;
	shl.b32 	%r340, %r333, 1;
	mul.lo.s32 	%r341, %r340, %r6;
	shl.b32 	%r342, %r341, 3;
	add.s32 	%r8, %r339, %r342;
	shl.b32 	%r343, %r333, 3;
	add.s32 	%r9, %r8, %r343;
	mul.lo.s32 	%r344, %r340, %r3;
	shl.b32 	%r345, %r344, 3;
	add.s32 	%r346, %r339, %r345;
	shl.b32 	%r347, %r6, 2;
	add.s32 	%r10, %r346, %r347;
	shl.b32 	%r348, %r3, 2;
	add.s32 	%r11, %r10, %r348;
	not.b32 	%r349, %r5;
	add.s32 	%r12, %r333, %r349;
	shr.u32 	%r350, %r12, 5;
	add.s32 	%r351, %r350, 1;
	and.b32  	%r13, %r351, 7;
	add.s32 	%r14, %r13, -1;
	and.b32  	%r15, %r351, 3;
	add.s32 	%r16, %r15, -1;
	and.b32  	%r17, %r351, 268435448;
	shl.b32 	%r352, %r5, 3;
	add.s32 	%r18, %r9, %r352;
	or.b32  	%r19, %r5, 32;
	or.b32  	%r20, %r5, 64;
	or.b32  	%r21, %r5, 96;
	xor.b32  	%r353, %r352, -8;
	add.s32 	%r22, %r9, %r353;
	add.s32 	%r23, %r8, %r352;
	mul.lo.s32 	%r354, %r333, %r6;
	shl.b32 	%r355, %r354, 4;
	add.s32 	%r356, %r355, %r337;
	add.s32 	%r357, %r356, %r352;
	add.s32 	%r358, %r357, %r338;
	add.s32 	%r24, %r358, 1024;
	cvta.to.global.u64 	%rd2, %rd5;
$L__BB0_2:
	setp.ge.s32 	%p2, %r5, %r333;
	@%p2 bra 	$L__BB0_14;
	setp.lt.u32 	%p3, %r12, 224;
	mov.u32 	%r648, %r5;
	@%p3 bra 	$L__BB0_6;
	shr.u32 	%r359, %r12, 5;
	add.s32 	%r360, %r359, 1;
	and.b32  	%r361, %r360, 268435448;
	neg.s32 	%r646, %r361;
	mov.u32 	%r645, %r24;
	mov.u32 	%r648, %r5;
$L__BB0_5:
	.pragma "nounroll";
	mov.b32 	%r362, -1;
	mov.b32 	%r363, 2139095039;
	st.shared.v2.u32 	[%r645+-1024], {%r363, %r362};
	st.shared.v2.u32 	[%r645+-768], {%r363, %r362};
	st.shared.v2.u32 	[%r645+-512], {%r363, %r362};
	st.shared.v2.u32 	[%r645+-256], {%r363, %r362};
	st.shared.v2.u32 	[%r645], {%r363, %r362};
	st.shared.v2.u32 	[%r645+256], {%r363, %r362};
	st.shared.v2.u32 	[%r645+512], {%r363, %r362};
	st.shared.v2.u32 	[%r645+768], {%r363, %r362};
	add.s32 	%r648, %r648, 256;
	add.s32 	%r646, %r646, 8;
	add.s32 	%r645, %r645, 2048;
	setp.ne.s32 	%p4, %r646, 0;
	@%p4 bra 	$L__BB0_5;
$L__BB0_6:
	setp.eq.s32 	%p5, %r13, 0;
	@%p5 bra 	$L__BB0_14;
	setp.lt.u32 	%p6, %r14, 3;
	@%p6 bra 	$L__BB0_9;
	shl.b32 	%r364, %r648, 3;
	add.s32 	%r365, %r8, %r364;
	mov.b32 	%r366, -1;
	mov.b32 	%r367, 2139095039;
	st.shared.v2.u32 	[%r365], {%r367, %r366};
	st.shared.v2.u32 	[%r365+256], {%r367, %r366};
	st.shared.v2.u32 	[%r365+512], {%r367, %r366};
	st.shared.v2.u32 	[%r365+768], {%r367, %r366};
	add.s32 	%r648, %r648, 128;
$L__BB0_9:
	setp.eq.s32 	%p7, %r15, 0;
	@%p7 bra 	$L__BB0_14;
	setp.eq.s32 	%p8, %r16, 0;
	@%p8 bra 	$L__BB0_12;
	shl.b32 	%r368, %r648, 3;
	add.s32 	%r369, %r8, %r368;
	mov.b32 	%r370, -1;
	mov.b32 	%r371, 2139095039;
	st.shared.v2.u32 	[%r369], {%r371, %r370};
	st.shared.v2.u32 	[%r369+256], {%r371, %r370};
	add.s32 	%r648, %r648, 64;
$L__BB0_12:
	and.b32  	%r372, %r12, 32;
	setp.ne.s32 	%p9, %r372, 0;
	@%p9 bra 	$L__BB0_14;
	shl.b32 	%r373, %r648, 3;
	add.s32 	%r374, %r8, %r373;
	mov.b32 	%r375, -1;
	mov.b32 	%r376, 2139095039;
	st.shared.v2.u32 	[%r374], {%r376, %r375};
$L__BB0_14:
	setp.ne.s32 	%p10, %r5, 0;
	@%p10 bra 	$L__BB0_16;
	mov.b32 	%r377, 0;
	st.volatile.shared.u32 	[%r10], %r377;
	st.volatile.shared.u32 	[%r11], %r377;
$L__BB0_16:
	setp.ne.s32 	%p11, %r5, 0;
	bar.warp.sync 	%r335;
	mov.b32 	%r651, 0;
	mov.u32 	%r652, %r651;
	@%p11 bra 	$L__BB0_18;
	ld.param.u64 	%rd15, [_Z15knn_warp_kernelPK6float2iS1_iPSt4pairIifEii_param_0];
	cvta.to.global.u64 	%rd7, %rd15;
	mul.wide.s32 	%rd8, %r644, 8;
	add.s64 	%rd9, %rd7, %rd8;
	ld.global.nc.v2.u32 	{%r651, %r652}, [%rd9];
$L__BB0_18:
	setp.lt.s32 	%p12, %r332, 1;
	shfl.sync.idx.b32	%r42|%p13, %r651, 0, 31, %r335;
	shfl.sync.idx.b32	%r43|%p14, %r652, 0, 31, %r335;
	@%p12 bra 	$L__BB0_83;
	mov.b32 	%f1, %r43;
	mov.b32 	%f2, %r42;
	mov.f32 	%f105, 0f7F7FFFFF;
	mov.b32 	%r654, 0;
$L__BB0_20:
	sub.s32 	%r380, %r332, %r654;
	min.s32 	%r47, %r380, %r334;
	setp.ge.s32 	%p15, %r4, %r47;
	@%p15 bra 	$L__BB0_23;
	mov.u32 	%r655, %r4;
$L__BB0_22:
	shl.b32 	%r381, %r655, 3;
	mov.u32 	%r382, smem;
	add.s32 	%r383, %r382, %r381;
	add.s32 	%r384, %r655, %r654;
	mul.wide.s32 	%rd10, %r384, 8;
	add.s64 	%rd11, %rd2, %rd10;
	ld.global.nc.v2.f32 	{%f82, %f83}, [%rd11];
	st.shared.v2.f32 	[%r383], {%f82, %f83};
	add.s32 	%r655, %r655, %r2;
	setp.lt.s32 	%p16, %r655, %r47;
	@%p16 bra 	$L__BB0_22;
$L__BB0_23:
	bar.sync 	0;
	setp.ge.s32 	%p17, %r5, %r47;
	@%p17 bra 	$L__BB0_221;
	mov.u32 	%r656, %r5;
$L__BB0_25:
	shl.b32 	%r385, %r656, 3;
	mov.u32 	%r386, smem;
	add.s32 	%r387, %r386, %r385;
	ld.shared.v2.f32 	{%f84, %f85}, [%r387];
	sub.f32 	%f86, %f84, %f2;
	sub.f32 	%f87, %f85, %f1;
	mul.f32 	%f88, %f87, %f87;
	fma.rn.f32 	%f5, %f86, %f86, %f88;
	setp.geu.f32 	%p18, %f5, %f105;
	@%p18 bra 	$L__BB0_29;
	ld.volatile.shared.u32 	%r388, [%r11];
	setp.ne.s32 	%p19, %r388, 0;
	@%p19 bra 	$L__BB0_29;
	atom.shared.add.u32 	%r51, [%r10], 1;
	setp.ge.s32 	%p20, %r51, %r333;
	@%p20 bra 	$L__BB0_29;
	shl.b32 	%r389, %r51, 3;
	add.s32 	%r390, %r9, %r389;
	add.s32 	%r391, %r656, %r654;
	mov.b32 	%r392, %f5;
	st.shared.v2.u32 	[%r390], {%r392, %r391};
$L__BB0_29:
	bar.warp.sync 	%r335;
	mov.b32 	%r657, 0;
	@%p11 bra 	$L__BB0_32;
	ld.volatile.shared.u32 	%r395, [%r10];
	setp.lt.s32 	%p22, %r395, %r333;
	@%p22 bra 	$L__BB0_32;
	mov.b32 	%r657, 1;
	st.volatile.shared.u32 	[%r11], %r657;
$L__BB0_32:
	shfl.sync.idx.b32	%r397|%p23, %r657, 0, 31, %r335;
	setp.eq.s32 	%p24, %r397, 0;
	@%p24 bra 	$L__BB0_220;
	setp.ge.s32 	%p25, %r5, %r333;
	ld.volatile.shared.u32 	%r53, [%r10];
	@%p25 bra 	$L__BB0_73;
	setp.lt.u32 	%p26, %r12, 224;
	mov.u32 	%r660, %r5;
	@%p26 bra 	$L__BB0_53;
	mov.b32 	%r659, 0;
	mov.u32 	%r660, %r5;
$L__BB0_36:
	.pragma "nounroll";
	setp.gt.s32 	%p27, %r53, %r660;
	shl.b32 	%r399, %r660, 3;
	add.s32 	%r56, %r9, %r399;
	@%p27 bra 	$L__BB0_38;
	mov.b32 	%r400, -1;
	mov.b32 	%r401, 2139095039;
	st.shared.v2.u32 	[%r56], {%r401, %r400};
$L__BB0_38:
	add.s32 	%r402, %r660, 32;
	setp.gt.s32 	%p28, %r53, %r402;
	@%p28 bra 	$L__BB0_40;
	mov.b32 	%r403, -1;
	mov.b32 	%r404, 2139095039;
	st.shared.v2.u32 	[%r56+256], {%r404, %r403};
$L__BB0_40:
	add.s32 	%r405, %r660, 64;
	setp.gt.s32 	%p29, %r53, %r405;
	@%p29 bra 	$L__BB0_42;
	mov.b32 	%r406, -1;
	mov.b32 	%r407, 2139095039;
	st.shared.v2.u32 	[%r56+512], {%r407, %r406};
$L__BB0_42:
	add.s32 	%r408, %r660, 96;
	setp.gt.s32 	%p30, %r53, %r408;
	@%p30 bra 	$L__BB0_44;
	mov.b32 	%r409, -1;
	mov.b32 	%r410, 2139095039;
	st.shared.v2.u32 	[%r56+768], {%r410, %r409};
$L__BB0_44:
	add.s32 	%r411, %r660, 128;
	setp.gt.s32 	%p31, %r53, %r411;
	@%p31 bra 	$L__BB0_46;
	mov.b32 	%r412, -1;
	mov.b32 	%r413, 2139095039;
	st.shared.v2.u32 	[%r56+1024], {%r413, %r412};
$L__BB0_46:
	add.s32 	%r414, %r660, 160;
	setp.gt.s32 	%p32, %r53, %r414;
	@%p32 bra 	$L__BB0_48;
	mov.b32 	%r415, -1;
	mov.b32 	%r416, 2139095039;
	st.shared.v2.u32 	[%r56+1280], {%r416, %r415};
$L__BB0_48:
	add.s32 	%r417, %r660, 192;
	setp.gt.s32 	%p33, %r53, %r417;
	@%p33 bra 	$L__BB0_50;
	mov.b32 	%r418, -1;
	mov.b32 	%r419, 2139095039;
	st.shared.v2.u32 	[%r56+1536], {%r419, %r418};
$L__BB0_50:
	add.s32 	%r420, %r660, 224;
	setp.gt.s32 	%p34, %r53, %r420;
	@%p34 bra 	$L__BB0_52;
	mov.b32 	%r421, -1;
	mov.b32 	%r422, 2139095039;
	st.shared.v2.u32 	[%r56+1792], {%r422, %r421};
$L__BB0_52:
	add.s32 	%r660, %r660, 256;
	add.s32 	%r659, %r659, 8;
	setp.ne.s32 	%p35, %r659, %r17;
	@%p35 bra 	$L__BB0_36;
$L__BB0_53:
	setp.eq.s32 	%p36, %r13, 0;
	@%p36 bra 	$L__BB0_73;
	setp.lt.u32 	%p37, %r14, 3;
	@%p37 bra 	$L__BB0_64;
	setp.gt.s32 	%p38, %r53, %r660;
	shl.b32 	%r423, %r660, 3;
	add.s32 	%r60, %r9, %r423;
	@%p38 bra 	$L__BB0_57;
	mov.b32 	%r424, -1;
	mov.b32 	%r425, 2139095039;
	st.shared.v2.u32 	[%r60], {%r425, %r424};
$L__BB0_57:
	add.s32 	%r426, %r660, 32;
	setp.gt.s32 	%p39, %r53, %r426;
	@%p39 bra 	$L__BB0_59;
	mov.b32 	%r427, -1;
	mov.b32 	%r428, 2139095039;
	st.shared.v2.u32 	[%r60+256], {%r428, %r427};
$L__BB0_59:
	add.s32 	%r429, %r660, 64;
	setp.gt.s32 	%p40, %r53, %r429;
	@%p40 bra 	$L__BB0_61;
	mov.b32 	%r430, -1;
	mov.b32 	%r431, 2139095039;
	st.shared.v2.u32 	[%r60+512], {%r431, %r430};
$L__BB0_61:
	add.s32 	%r432, %r660, 96;
	setp.gt.s32 	%p41, %r53, %r432;
	@%p41 bra 	$L__BB0_63;
	mov.b32 	%r433, -1;
	mov.b32 	%r434, 2139095039;
	st.shared.v2.u32 	[%r60+768], {%r434, %r433};
$L__BB0_63:
	add.s32 	%r660, %r660, 128;
$L__BB0_64:
	setp.eq.s32 	%p42, %r15, 0;
	@%p42 bra 	$L__BB0_73;
	setp.eq.s32 	%p43, %r16, 0;
	@%p43 bra 	$L__BB0_71;
	setp.gt.s32 	%p44, %r53, %r660;
	shl.b32 	%r435, %r660, 3;
	add.s32 	%r63, %r9, %r435;
	@%p44 bra 	$L__BB0_68;
	mov.b32 	%r436, -1;
	mov.b32 	%r437, 2139095039;
	st.shared.v2.u32 	[%r63], {%r437, %r436};
$L__BB0_68:
	add.s32 	%r438, %r660, 32;
	setp.gt.s32 	%p45, %r53, %r438;
	@%p45 bra 	$L__BB0_70;
	mov.b32 	%r439, -1;
	mov.b32 	%r440, 2139095039;
	st.shared.v2.u32 	[%r63+256], {%r440, %r439};
$L__BB0_70:
	add.s32 	%r660, %r660, 64;
$L__BB0_71:
	shr.u32 	%r441, %r12, 5;
	and.b32  	%r442, %r441, 1;
	setp.eq.b32 	%p46, %r442, 1;
	setp.gt.s32 	%p47, %r53, %r660;
	or.pred  	%p48, %p46, %p47;
	@%p48 bra 	$L__BB0_73;
	shl.b32 	%r443, %r660, 3;
	add.s32 	%r444, %r9, %r443;
	mov.b32 	%r445, -1;
	mov.b32 	%r446, 2139095039;
	st.shared.v2.u32 	[%r444], {%r446, %r445};
$L__BB0_73:
	setp.lt.s32 	%p49, %r333, 2;
	bar.warp.sync 	%r335;
	@%p49 bra 	$L__BB0_136;
	mov.b32 	%r663, 2;
$L__BB0_75:
	shr.s32 	%r664, %r663, 1;
	setp.lt.s32 	%p50, %r664, 1;
	@%p50 bra 	$L__BB0_135;
	and.b32  	%r68, %r5, %r663;
	and.b32  	%r69, %r19, %r663;
	and.b32  	%r70, %r20, %r663;
$L__BB0_77:
	mov.u32 	%r71, %r664;
	@%p25 bra 	$L__BB0_134;
	setp.eq.s32 	%p52, %r15, 0;
	mov.u32 	%r665, %r5;
	@%p52 bra 	$L__BB0_108;
	xor.b32  	%r72, %r5, %r71;
	setp.le.u32 	%p53, %r72, %r5;
	@%p53 bra 	$L__BB0_94;
	setp.eq.s32 	%p54, %r68, 0;
	ld.shared.v2.u32 	{%r73, %r74}, [%r18];
	mov.b32 	%f6, %r73;
	shl.b32 	%r448, %r72, 3;
	add.s32 	%r75, %r9, %r448;
	ld.shared.v2.u32 	{%r76, %r77}, [%r75];
	mov.b32 	%f7, %r76;
	@%p54 bra 	$L__BB0_92;
	setp.geu.f32 	%p55, %f6, %f7;
	@%p55 bra 	$L__BB0_94;
	st.shared.v2.u32 	[%r18], {%r76, %r77};
	st.shared.v2.u32 	[%r75], {%r73, %r74};
	bra.uni 	$L__BB0_94;
$L__BB0_83:
	setp.ge.s32 	%p273, %r5, %r333;
	@%p273 bra 	$L__BB0_90;
	setp.eq.s32 	%p274, %r15, 0;
	mul.lo.s32 	%r44, %r644, %r333;
	mov.u32 	%r653, %r5;
	@%p274 bra 	$L__BB0_88;
	setp.eq.s32 	%p275, %r15, 1;
	add.s32 	%r623, %r5, %r44;
	ld.shared.v2.u32 	{%r624, %r625}, [%r23];
	mul.wide.s32 	%rd12, %r623, 8;
	add.s64 	%rd3, %rd1, %rd12;
	st.global.u32 	[%rd3], %r625;
	st.global.u32 	[%rd3+4], %r624;
	mov.u32 	%r653, %r19;
	@%p275 bra 	$L__BB0_88;
	setp.eq.s32 	%p276, %r15, 2;
	ld.shared.v2.u32 	{%r626, %r627}, [%r23+256];
	st.global.u32 	[%rd3+256], %r627;
	st.global.u32 	[%rd3+260], %r626;
	mov.u32 	%r653, %r20;
	@%p276 bra 	$L__BB0_88;
	ld.shared.v2.u32 	{%r628, %r629}, [%r23+512];
	st.global.u32 	[%rd3+512], %r629;
	st.global.u32 	[%rd3+516], %r628;
	mov.u32 	%r653, %r21;
$L__BB0_88:
	setp.lt.u32 	%p277, %r12, 96;
	@%p277 bra 	$L__BB0_90;
$L__BB0_89:
	add.s32 	%r630, %r653, %r44;
	shl.b32 	%r631, %r653, 3;
	add.s32 	%r632, %r8, %r631;
	ld.shared.v2.u32 	{%r633, %r634}, [%r632];
	mul.wide.s32 	%rd13, %r630, 8;
	add.s64 	%rd14, %rd1, %rd13;
	st.global.u32 	[%rd14], %r634;
	st.global.u32 	[%rd14+4], %r633;
	ld.shared.v2.u32 	{%r635, %r636}, [%r632+256];
	st.global.u32 	[%rd14+256], %r636;
	st.global.u32 	[%rd14+260], %r635;
	ld.shared.v2.u32 	{%r637, %r638}, [%r632+512];
	st.global.u32 	[%rd14+512], %r638;
	st.global.u32 	[%rd14+516], %r637;
	ld.shared.v2.u32 	{%r639, %r640}, [%r632+768];
	st.global.u32 	[%rd14+768], %r640;
	st.global.u32 	[%rd14+772], %r639;
	add.s32 	%r653, %r653, 128;
	setp.lt.s32 	%p278, %r653, %r333;
	@%p278 bra 	$L__BB0_89;
$L__BB0_90:
	ld.param.u32 	%r643, [_Z15knn_warp_kernelPK6float2iS1_iPSt4pairIifEii_param_1];
	shr.u32 	%r641, %r2, 5;
	mov.u32 	%r642, %nctaid.x;
	mad.lo.s32 	%r644, %r641, %r642, %r644;
	setp.lt.s32 	%p279, %r644, %r643;
	@%p279 bra 	$L__BB0_2;
$L__BB0_91:
	ret;
$L__BB0_92:
	setp.leu.f32 	%p56, %f6, %f7;
	@%p56 bra 	$L__BB0_94;
	st.shared.v2.u32 	[%r18], {%r76, %r77};
	st.shared.v2.u32 	[%r75], {%r73, %r74};
$L__BB0_94:
	setp.eq.s32 	%p57, %r15, 1;
	mov.u32 	%r665, %r19;
	@%p57 bra 	$L__BB0_108;
	xor.b32  	%r78, %r19, %r71;
	setp.le.u32 	%p58, %r78, %r19;
	@%p58 bra 	$L__BB0_101;
	setp.eq.s32 	%p59, %r69, 0;
	ld.shared.v2.u32 	{%r79, %r80}, [%r18+256];
	mov.b32 	%f8, %r79;
	shl.b32 	%r449, %r78, 3;
	add.s32 	%r81, %r9, %r449;
	ld.shared.v2.u32 	{%r82, %r83}, [%r81];
	mov.b32 	%f9, %r82;
	@%p59 bra 	$L__BB0_99;
	setp.geu.f32 	%p60, %f8, %f9;
	@%p60 bra 	$L__BB0_101;
	st.shared.v2.u32 	[%r18+256], {%r82, %r83};
	st.shared.v2.u32 	[%r81], {%r79, %r80};
	bra.uni 	$L__BB0_101;
$L__BB0_99:
	setp.leu.f32 	%p61, %f8, %f9;
	@%p61 bra 	$L__BB0_101;
	st.shared.v2.u32 	[%r18+256], {%r82, %r83};
	st.shared.v2.u32 	[%r81], {%r79, %r80};
$L__BB0_101:
	setp.eq.s32 	%p62, %r15, 2;
	mov.u32 	%r665, %r20;
	@%p62 bra 	$L__BB0_108;
	xor.b32  	%r84, %r20, %r71;
	setp.le.u32 	%p63, %r84, %r20;
	mov.u32 	%r665, %r21;
	@%p63 bra 	$L__BB0_108;
	setp.eq.s32 	%p64, %r70, 0;
	ld.shared.v2.u32 	{%r85, %r86}, [%r18+512];
	mov.b32 	%f10, %r85;
	shl.b32 	%r450, %r84, 3;
	add.s32 	%r87, %r9, %r450;
	ld.shared.v2.u32 	{%r88, %r89}, [%r87];
	mov.b32 	%f11, %r88;
	@%p64 bra 	$L__BB0_106;
	setp.geu.f32 	%p65, %f10, %f11;
	mov.u32 	%r665, %r21;
	@%p65 bra 	$L__BB0_108;
	st.shared.v2.u32 	[%r18+512], {%r88, %r89};
	st.shared.v2.u32 	[%r87], {%r85, %r86};
	mov.u32 	%r665, %r21;
	bra.uni 	$L__BB0_108;
$L__BB0_106:
	setp.leu.f32 	%p66, %f10, %f11;
	mov.u32 	%r665, %r21;
	@%p66 bra 	$L__BB0_108;
	st.shared.v2.u32 	[%r18+512], {%r88, %r89};
	st.shared.v2.u32 	[%r87], {%r85, %r86};
	mov.u32 	%r665, %r21;
$L__BB0_108:
	setp.lt.u32 	%p67, %r12, 96;
	@%p67 bra 	$L__BB0_134;
$L__BB0_109:
	xor.b32  	%r92, %r665, %r71;
	setp.le.s32 	%p68, %r92, %r665;
	shl.b32 	%r451, %r665, 3;
	add.s32 	%r93, %r9, %r451;
	@%p68 bra 	$L__BB0_115;
	and.b32  	%r452, %r665, %r663;
	setp.ne.s32 	%p69, %r452, 0;
	ld.shared.v2.u32 	{%r94, %r95}, [%r93];
	mov.b32 	%f12, %r94;
	shl.b32 	%r453, %r92, 3;
	add.s32 	%r96, %r9, %r453;
	ld.shared.v2.u32 	{%r97, %r98}, [%r96];
	mov.b32 	%f13, %r97;
	@%p69 bra 	$L__BB0_113;
	setp.leu.f32 	%p71, %f12, %f13;
	@%p71 bra 	$L__BB0_115;
	st.shared.v2.u32 	[%r93], {%r97, %r98};
	st.shared.v2.u32 	[%r96], {%r94, %r95};
	bra.uni 	$L__BB0_115;
$L__BB0_113:
	setp.geu.f32 	%p70, %f12, %f13;
	@%p70 bra 	$L__BB0_115;
	st.shared.v2.u32 	[%r93], {%r97, %r98};
	st.shared.v2.u32 	[%r96], {%r94, %r95};
$L__BB0_115:
	add.s32 	%r99, %r665, 32;
	xor.b32  	%r100, %r99, %r71;
	setp.le.s32 	%p72, %r100, %r99;
	@%p72 bra 	$L__BB0_121;
	and.b32  	%r454, %r99, %r663;
	setp.eq.s32 	%p73, %r454, 0;
	ld.shared.v2.u32 	{%r101, %r102}, [%r93+256];
	mov.b32 	%f14, %r101;
	shl.b32 	%r455, %r100, 3;
	add.s32 	%r103, %r9, %r455;
	ld.shared.v2.u32 	{%r104, %r105}, [%r103];
	mov.b32 	%f15, %r104;
	@%p73 bra 	$L__BB0_119;
	setp.geu.f32 	%p74, %f14, %f15;
	@%p74 bra 	$L__BB0_121;
	st.shared.v2.u32 	[%r93+256], {%r104, %r105};
	st.shared.v2.u32 	[%r103], {%r101, %r102};
	bra.uni 	$L__BB0_121;
$L__BB0_119:
	setp.leu.f32 	%p75, %f14, %f15;
	@%p75 bra 	$L__BB0_121;
	st.shared.v2.u32 	[%r93+256], {%r104, %r105};
	st.shared.v2.u32 	[%r103], {%r101, %r102};
$L__BB0_121:
	add.s32 	%r106, %r665, 64;
	xor.b32  	%r107, %r106, %r71;
	setp.le.s32 	%p76, %r107, %r106;
	@%p76 bra 	$L__BB0_127;
	and.b32  	%r456, %r106, %r663;
	setp.eq.s32 	%p77, %r456, 0;
	ld.shared.v2.u32 	{%r108, %r109}, [%r93+512];
	mov.b32 	%f16, %r108;
	shl.b32 	%r457, %r107, 3;
	add.s32 	%r110, %r9, %r457;
	ld.shared.v2.u32 	{%r111, %r112}, [%r110];
	mov.b32 	%f17, %r111;
	@%p77 bra 	$L__BB0_125;
	setp.geu.f32 	%p78, %f16, %f17;
	@%p78 bra 	$L__BB0_127;
	st.shared.v2.u32 	[%r93+512], {%r111, %r112};
	st.shared.v2.u32 	[%r110], {%r108, %r109};
	bra.uni 	$L__BB0_127;
$L__BB0_125:
	setp.leu.f32 	%p79, %f16, %f17;
	@%p79 bra 	$L__BB0_127;
	st.shared.v2.u32 	[%r93+512], {%r111, %r112};
	st.shared.v2.u32 	[%r110], {%r108, %r109};
$L__BB0_127:
	add.s32 	%r113, %r665, 96;
	xor.b32  	%r114, %r113, %r71;
	setp.le.s32 	%p80, %r114, %r113;
	@%p80 bra 	$L__BB0_133;
	and.b32  	%r458, %r113, %r663;
	setp.eq.s32 	%p81, %r458, 0;
	ld.shared.v2.u32 	{%r115, %r116}, [%r93+768];
	mov.b32 	%f18, %r115;
	shl.b32 	%r459, %r114, 3;
	add.s32 	%r117, %r9, %r459;
	ld.shared.v2.u32 	{%r118, %r119}, [%r117];
	mov.b32 	%f19, %r118;
	@%p81 bra 	$L__BB0_131;
	setp.geu.f32 	%p82, %f18, %f19;
	@%p82 bra 	$L__BB0_133;
	st.shared.v2.u32 	[%r93+768], {%r118, %r119};
	st.shared.v2.u32 	[%r117], {%r115, %r116};
	bra.uni 	$L__BB0_133;
$L__BB0_131:
	setp.leu.f32 	%p83, %f18, %f19;
	@%p83 bra 	$L__BB0_133;
	st.shared.v2.u32 	[%r93+768], {%r118, %r119};
	st.shared.v2.u32 	[%r117], {%r115, %r116};
$L__BB0_133:
	add.s32 	%r665, %r665, 128;
	setp.lt.s32 	%p84, %r665, %r333;
	@%p84 bra 	$L__BB0_109;
$L__BB0_134:
	bar.warp.sync 	%r335;
	shr.u32 	%r664, %r71, 1;
	setp.gt.u32 	%p85, %r71, 1;
	@%p85 bra 	$L__BB0_77;
$L__BB0_135:
	shl.b32 	%r663, %r663, 1;
	setp.le.s32 	%p86, %r663, %r333;
	@%p86 bra 	$L__BB0_75;
$L__BB0_136:
	bar.warp.sync 	%r335;
	@%p25 bra 	$L__BB0_156;
	setp.eq.s32 	%p88, %r15, 0;
	mov.u32 	%r667, %r5;
	@%p88 bra 	$L__BB0_146;
	ld.shared.f32 	%f89, [%r18];
	ld.shared.f32 	%f20, [%r22];
	setp.le.f32 	%p89, %f89, %f20;
	@%p89 bra 	$L__BB0_140;
	ld.shared.u32 	%r460, [%r22+4];
	mov.b32 	%r461, %f20;
	st.shared.v2.u32 	[%r18], {%r461, %r460};
$L__BB0_140:
	setp.eq.s32 	%p90, %r15, 1;
	mov.u32 	%r667, %r19;
	@%p90 bra 	$L__BB0_146;
	ld.shared.f32 	%f90, [%r18+256];
	ld.shared.f32 	%f21, [%r22+-256];
	setp.le.f32 	%p91, %f90, %f21;
	@%p91 bra 	$L__BB0_143;
	ld.shared.u32 	%r462, [%r22+-252];
	mov.b32 	%r463, %f21;
	st.shared.v2.u32 	[%r18+256], {%r463, %r462};
$L__BB0_143:
	setp.eq.s32 	%p92, %r15, 2;
	mov.u32 	%r667, %r20;
	@%p92 bra 	$L__BB0_146;
	ld.shared.f32 	%f91, [%r18+512];
	ld.shared.f32 	%f22, [%r22+-512];
	setp.le.f32 	%p93, %f91, %f22;
	mov.u32 	%r667, %r21;
	@%p93 bra 	$L__BB0_146;
	ld.shared.u32 	%r464, [%r22+-508];
	mov.b32 	%r465, %f22;
	st.shared.v2.u32 	[%r18+512], {%r465, %r464};
	mov.u32 	%r667, %r21;
$L__BB0_146:
	setp.lt.u32 	%p94, %r12, 96;
	@%p94 bra 	$L__BB0_156;
$L__BB0_147:
	shl.b32 	%r466, %r667, 3;
	add.s32 	%r125, %r9, %r466;
	ld.shared.f32 	%f92, [%r125];
	xor.b32  	%r467, %r466, -8;
	add.s32 	%r126, %r9, %r467;
	ld.shared.f32 	%f23, [%r126];
	setp.le.f32 	%p95, %f92, %f23;
	@%p95 bra 	$L__BB0_149;
	ld.shared.u32 	%r468, [%r126+4];
	mov.b32 	%r469, %f23;
	st.shared.v2.u32 	[%r125], {%r469, %r468};
$L__BB0_149:
	ld.shared.f32 	%f93, [%r125+256];
	ld.shared.f32 	%f24, [%r126+-256];
	setp.le.f32 	%p96, %f93, %f24;
	@%p96 bra 	$L__BB0_151;
	ld.shared.u32 	%r470, [%r126+-252];
	mov.b32 	%r471, %f24;
	st.shared.v2.u32 	[%r125+256], {%r471, %r470};
$L__BB0_151:
	ld.shared.f32 	%f94, [%r125+512];
	ld.shared.f32 	%f25, [%r126+-512];
	setp.le.f32 	%p97, %f94, %f25;
	@%p97 bra 	$L__BB0_153;
	ld.shared.u32 	%r472, [%r126+-508];
	mov.b32 	%r473, %f25;
	st.shared.v2.u32 	[%r125+512], {%r473, %r472};
$L__BB0_153:
	ld.shared.f32 	%f95, [%r125+768];
	ld.shared.f32 	%f26, [%r126+-768];
	setp.le.f32 	%p98, %f95, %f26;
	@%p98 bra 	$L__BB0_155;
	ld.shared.u32 	%r474, [%r126+-764];
	mov.b32 	%r475, %f26;
	st.shared.v2.u32 	[%r125+768], {%r475, %r474};
$L__BB0_155:
	add.s32 	%r667, %r667, 128;
	setp.lt.s32 	%p99, %r667, %r333;
	@%p99 bra 	$L__BB0_147;
$L__BB0_156:
	bar.warp.sync 	%r335;
	@%p49 bra 	$L__BB0_210;
	mov.b32 	%r669, 2;
$L__BB0_158:
	shr.s32 	%r670, %r669, 1;
	setp.lt.s32 	%p101, %r670, 1;
	@%p101 bra 	$L__BB0_209;
	and.b32  	%r130, %r5, %r669;
	and.b32  	%r131, %r19, %r669;
	and.b32  	%r132, %r20, %r669;
$L__BB0_160:
	mov.u32 	%r133, %r670;
	@%p25 bra 	$L__BB0_208;
	setp.eq.s32 	%p103, %r15, 0;
	mov.u32 	%r671, %r5;
	@%p103 bra 	$L__BB0_182;
	xor.b32  	%r134, %r5, %r133;
	setp.le.u32 	%p104, %r134, %r5;
	@%p104 bra 	$L__BB0_168;
	setp.eq.s32 	%p105, %r130, 0;
	ld.shared.v2.u32 	{%r135, %r136}, [%r18];
	mov.b32 	%f27, %r135;
	shl.b32 	%r477, %r134, 3;
	add.s32 	%r137, %r9, %r477;
	ld.shared.v2.u32 	{%r138, %r139}, [%r137];
	mov.b32 	%f28, %r138;
	@%p105 bra 	$L__BB0_166;
	setp.geu.f32 	%p106, %f27, %f28;
	@%p106 bra 	$L__BB0_168;
	st.shared.v2.u32 	[%r18], {%r138, %r139};
	st.shared.v2.u32 	[%r137], {%r135, %r136};
	bra.uni 	$L__BB0_168;
$L__BB0_166:
	setp.leu.f32 	%p107, %f27, %f28;
	@%p107 bra 	$L__BB0_168;
	st.shared.v2.u32 	[%r18], {%r138, %r139};
	st.shared.v2.u32 	[%r137], {%r135, %r136};
$L__BB0_168:
	setp.eq.s32 	%p108, %r15, 1;
	mov.u32 	%r671, %r19;
	@%p108 bra 	$L__BB0_182;
	xor.b32  	%r140, %r19, %r133;
	setp.le.u32 	%p109, %r140, %r19;
	@%p109 bra 	$L__BB0_175;
	setp.eq.s32 	%p110, %r131, 0;
	ld.shared.v2.u32 	{%r141, %r142}, [%r18+256];
	mov.b32 	%f29, %r141;
	shl.b32 	%r478, %r140, 3;
	add.s32 	%r143, %r9, %r478;
	ld.shared.v2.u32 	{%r144, %r145}, [%r143];
	mov.b32 	%f30, %r144;
	@%p110 bra 	$L__BB0_173;
	setp.geu.f32 	%p111, %f29, %f30;
	@%p111 bra 	$L__BB0_175;
	st.shared.v2.u32 	[%r18+256], {%r144, %r145};
	st.shared.v2.u32 	[%r143], {%r141, %r142};
	bra.uni 	$L__BB0_175;
$L__BB0_173:
	setp.leu.f32 	%p112, %f29, %f30;
	@%p112 bra 	$L__BB0_175;
	st.shared.v2.u32 	[%r18+256], {%r144, %r145};
	st.shared.v2.u32 	[%r143], {%r141, %r142};
$L__BB0_175:
	setp.eq.s32 	%p113, %r15, 2;
	mov.u32 	%r671, %r20;
	@%p113 bra 	$L__BB0_182;
	xor.b32  	%r146, %r20, %r133;
	setp.le.u32 	%p114, %r146, %r20;
	mov.u32 	%r671, %r21;
	@%p114 bra 	$L__BB0_182;
	setp.eq.s32 	%p115, %r132, 0;
	ld.shared.v2.u32 	{%r147, %r148}, [%r18+512];
	mov.b32 	%f31, %r147;
	shl.b32 	%r479, %r146, 3;
	add.s32 	%r149, %r9, %r479;
	ld.shared.v2.u32 	{%r150, %r151}, [%r149];
	mov.b32 	%f32, %r150;
	@%p115 bra 	$L__BB0_180;
	setp.geu.f32 	%p116, %f31, %f32;
	mov.u32 	%r671, %r21;
	@%p116 bra 	$L__BB0_182;
	st.shared.v2.u32 	[%r18+512], {%r150, %r151};
	st.shared.v2.u32 	[%r149], {%r147, %r148};
	mov.u32 	%r671, %r21;
	bra.uni 	$L__BB0_182;
$L__BB0_180:
	setp.leu.f32 	%p117, %f31, %f32;
	mov.u32 	%r671, %r21;
	@%p117 bra 	$L__BB0_182;
	st.shared.v2.u32 	[%r18+512], {%r150, %r151};
	st.shared.v2.u32 	[%r149], {%r147, %r148};
	mov.u32 	%r671, %r21;
$L__BB0_182:
	setp.lt.u32 	%p118, %r12, 96;
	@%p118 bra 	$L__BB0_208;
$L__BB0_183:
	xor.b32  	%r154, %r671, %r133;
	setp.le.s32 	%p119, %r154, %r671;
	shl.b32 	%r480, %r671, 3;
	add.s32 	%r155, %r9, %r480;
	@%p119 bra 	$L__BB0_189;
	and.b32  	%r481, %r671, %r669;
	setp.ne.s32 	%p120, %r481, 0;
	ld.shared.v2.u32 	{%r156, %r157}, [%r155];
	mov.b32 	%f33, %r156;
	shl.b32 	%r482, %r154, 3;
	add.s32 	%r158, %r9, %r482;
	ld.shared.v2.u32 	{%r159, %r160}, [%r158];
	mov.b32 	%f34, %r159;
	@%p120 bra 	$L__BB0_187;
	setp.leu.f32 	%p122, %f33, %f34;
	@%p122 bra 	$L__BB0_189;
	st.shared.v2.u32 	[%r155], {%r159, %r160};
	st.shared.v2.u32 	[%r158], {%r156, %r157};
	bra.uni 	$L__BB0_189;
$L__BB0_187:
	setp.geu.f32 	%p121, %f33, %f34;
	@%p121 bra 	$L__BB0_189;
	st.shared.v2.u32 	[%r155], {%r159, %r160};
	st.shared.v2.u32 	[%r158], {%r156, %r157};
$L__BB0_189:
	add.s32 	%r161, %r671, 32;
	xor.b32  	%r162, %r161, %r133;
	setp.le.s32 	%p123, %r162, %r161;
	@%p123 bra 	$L__BB0_195;
	and.b32  	%r483, %r161, %r669;
	setp.eq.s32 	%p124, %r483, 0;
	ld.shared.v2.u32 	{%r163, %r164}, [%r155+256];
	mov.b32 	%f35, %r163;
	shl.b32 	%r484, %r162, 3;
	add.s32 	%r165, %r9, %r484;
	ld.shared.v2.u32 	{%r166, %r167}, [%r165];
	mov.b32 	%f36, %r166;
	@%p124 bra 	$L__BB0_193;
	setp.geu.f32 	%p125, %f35, %f36;
	@%p125 bra 	$L__BB0_195;
	st.shared.v2.u32 	[%r155+256], {%r166, %r167};
	st.shared.v2.u32 	[%r165], {%r163, %r164};
	bra.uni 	$L__BB0_195;
$L__BB0_193:
	setp.leu.f32 	%p126, %f35, %f36;
	@%p126 bra 	$L__BB0_195;
	st.shared.v2.u32 	[%r155+256], {%r166, %r167};
	st.shared.v2.u32 	[%r165], {%r163, %r164};
$L__BB0_195:
	add.s32 	%r168, %r671, 64;
	xor.b32  	%r169, %r168, %r133;
	setp.le.s32 	%p127, %r169, %r168;
	@%p127 bra 	$L__BB0_201;
	and.b32  	%r485, %r168, %r669;
	setp.eq.s32 	%p128, %r485, 0;
	ld.shared.v2.u32 	{%r170, %r171}, [%r155+512];
	mov.b32 	%f37, %r170;
	shl.b32 	%r486, %r169, 3;
	add.s32 	%r172, %r9, %r486;
	ld.shared.v2.u32 	{%r173, %r174}, [%r172];
	mov.b32 	%f38, %r173;
	@%p128 bra 	$L__BB0_199;
	setp.geu.f32 	%p129, %f37, %f38;
	@%p129 bra 	$L__BB0_201;
	st.shared.v2.u32 	[%r155+512], {%r173, %r174};
	st.shared.v2.u32 	[%r172], {%r170, %r171};
	bra.uni 	$L__BB0_201;
$L__BB0_199:
	setp.leu.f32 	%p130, %f37, %f38;
	@%p130 bra 	$L__BB0_201;
	st.shared.v2.u32 	[%r155+512], {%r173, %r174};
	st.shared.v2.u32 	[%r172], {%r170, %r171};
$L__BB0_201:
	add.s32 	%r175, %r671, 96;
	xor.b32  	%r176, %r175, %r133;
	setp.le.s32 	%p131, %r176, %r175;
	@%p131 bra 	$L__BB0_207;
	and.b32  	%r487, %r175, %r669;
	setp.eq.s32 	%p132, %r487, 0;
	ld.shared.v2.u32 	{%r177, %r178}, [%r155+768];
	mov.b32 	%f39, %r177;
	shl.b32 	%r488, %r176, 3;
	add.s32 	%r179, %r9, %r488;
	ld.shared.v2.u32 	{%r180, %r181}, [%r179];
	mov.b32 	%f40, %r180;
	@%p132 bra 	$L__BB0_205;
	setp.geu.f32 	%p133, %f39, %f40;
	@%p133 bra 	$L__BB0_207;
	st.shared.v2.u32 	[%r155+768], {%r180, %r181};
	st.shared.v2.u32 	[%r179], {%r177, %r178};
	bra.uni 	$L__BB0_207;
$L__BB0_205:
	setp.leu.f32 	%p134, %f39, %f40;
	@%p134 bra 	$L__BB0_207;
	st.shared.v2.u32 	[%r155+768], {%r180, %r181};
	st.shared.v2.u32 	[%r179], {%r177, %r178};
$L__BB0_207:
	add.s32 	%r671, %r671, 128;
	setp.lt.s32 	%p135, %r671, %r333;
	@%p135 bra 	$L__BB0_183;
$L__BB0_208:
	bar.warp.sync 	%r335;
	shr.u32 	%r670, %r133, 1;
	setp.gt.u32 	%p136, %r133, 1;
	@%p136 bra 	$L__BB0_160;
$L__BB0_209:
	shl.b32 	%r669, %r669, 1;
	setp.le.s32 	%p137, %r669, %r333;
	@%p137 bra 	$L__BB0_158;
$L__BB0_210:
	bar.warp.sync 	%r335;
	@%p25 bra 	$L__BB0_217;
	setp.eq.s32 	%p139, %r15, 0;
	mov.u32 	%r673, %r5;
	@%p139 bra 	$L__BB0_215;
	setp.eq.s32 	%p140, %r15, 1;
	ld.shared.v2.u32 	{%r489, %r490}, [%r18];
	st.shared.v2.u32 	[%r23], {%r489, %r490};
	mov.u32 	%r673, %r19;
	@%p140 bra 	$L__BB0_215;
	setp.eq.s32 	%p141, %r15, 2;
	ld.shared.v2.u32 	{%r491, %r492}, [%r18+256];
	st.shared.v2.u32 	[%r23+256], {%r491, %r492};
	mov.u32 	%r673, %r20;
	@%p141 bra 	$L__BB0_215;
	ld.shared.v2.u32 	{%r493, %r494}, [%r18+512];
	st.shared.v2.u32 	[%r23+512], {%r493, %r494};
	mov.u32 	%r673, %r21;
$L__BB0_215:
	setp.lt.u32 	%p142, %r12, 96;
	@%p142 bra 	$L__BB0_217;
$L__BB0_216:
	shl.b32 	%r495, %r673, 3;
	add.s32 	%r496, %r8, %r495;
	add.s32 	%r497, %r9, %r495;
	ld.shared.v2.u32 	{%r498, %r499}, [%r497];
	st.shared.v2.u32 	[%r496], {%r498, %r499};
	ld.shared.v2.u32 	{%r500, %r501}, [%r497+256];
	st.shared.v2.u32 	[%r496+256], {%r500, %r501};
	ld.shared.v2.u32 	{%r502, %r503}, [%r497+512];
	st.shared.v2.u32 	[%r496+512], {%r502, %r503};
	ld.shared.v2.u32 	{%r504, %r505}, [%r497+768];
	st.shared.v2.u32 	[%r496+768], {%r504, %r505};
	add.s32 	%r673, %r673, 128;
	setp.lt.s32 	%p143, %r673, %r333;
	@%p143 bra 	$L__BB0_216;
$L__BB0_217:
	bar.warp.sync 	%r335;
	ld.shared.u32 	%r506, [%r9+-8];
	shfl.sync.idx.b32	%r188|%p145, %r506, 0, 31, %r335;
	bar.warp.sync 	%r335;
	@%p11 bra 	$L__BB0_219;
	mov.b32 	%r507, 0;
	st.volatile.shared.u32 	[%r10], %r507;
	st.volatile.shared.u32 	[%r11], %r507;
$L__BB0_219:
	bar.warp.sync 	%r335;
	mov.b32 	%f105, %r188;
$L__BB0_220:
	add.s32 	%r656, %r656, 32;
	setp.lt.s32 	%p146, %r656, %r47;
	@%p146 bra 	$L__BB0_25;
$L__BB0_221:
	bar.warp.sync 	%r335;
	mov.b32 	%r675, 0;
	@%p11 bra 	$L__BB0_224;
	ld.volatile.shared.u32 	%r510, [%r10];
	setp.lt.s32 	%p148, %r510, 1;
	@%p148 bra 	$L__BB0_224;
	mov.b32 	%r675, 1;
	st.volatile.shared.u32 	[%r11], %r675;
$L__BB0_224:
	shfl.sync.idx.b32	%r512|%p149, %r675, 0, 31, %r335;
	setp.eq.s32 	%p150, %r512, 0;
	@%p150 bra 	$L__BB0_403;
	setp.ge.s32 	%p151, %r5, %r333;
	ld.volatile.shared.u32 	%r191, [%r10];
	@%p151 bra 	$L__BB0_265;
	setp.lt.u32 	%p152, %r12, 224;
	mov.u32 	%r678, %r5;
	@%p152 bra 	$L__BB0_245;
	mov.b32 	%r677, 0;
	mov.u32 	%r678, %r5;
$L__BB0_228:
	.pragma "nounroll";
	setp.gt.s32 	%p153, %r191, %r678;
	shl.b32 	%r514, %r678, 3;
	add.s32 	%r194, %r9, %r514;
	@%p153 bra 	$L__BB0_230;
	mov.b32 	%r515, -1;
	mov.b32 	%r516, 2139095039;
	st.shared.v2.u32 	[%r194], {%r516, %r515};
$L__BB0_230:
	add.s32 	%r517, %r678, 32;
	setp.gt.s32 	%p154, %r191, %r517;
	@%p154 bra 	$L__BB0_232;
	mov.b32 	%r518, -1;
	mov.b32 	%r519, 2139095039;
	st.shared.v2.u32 	[%r194+256], {%r519, %r518};
$L__BB0_232:
	add.s32 	%r520, %r678, 64;
	setp.gt.s32 	%p155, %r191, %r520;
	@%p155 bra 	$L__BB0_234;
	mov.b32 	%r521, -1;
	mov.b32 	%r522, 2139095039;
	st.shared.v2.u32 	[%r194+512], {%r522, %r521};
$L__BB0_234:
	add.s32 	%r523, %r678, 96;
	setp.gt.s32 	%p156, %r191, %r523;
	@%p156 bra 	$L__BB0_236;
	mov.b32 	%r524, -1;
	mov.b32 	%r525, 2139095039;
	st.shared.v2.u32 	[%r194+768], {%r525, %r524};
$L__BB0_236:
	add.s32 	%r526, %r678, 128;
	setp.gt.s32 	%p157, %r191, %r526;
	@%p157 bra 	$L__BB0_238;
	mov.b32 	%r527, -1;
	mov.b32 	%r528, 2139095039;
	st.shared.v2.u32 	[%r194+1024], {%r528, %r527};
$L__BB0_238:
	add.s32 	%r529, %r678, 160;
	setp.gt.s32 	%p158, %r191, %r529;
	@%p158 bra 	$L__BB0_240;
	mov.b32 	%r530, -1;
	mov.b32 	%r531, 2139095039;
	st.shared.v2.u32 	[%r194+1280], {%r531, %r530};
$L__BB0_240:
	add.s32 	%r532, %r678, 192;
	setp.gt.s32 	%p159, %r191, %r532;
	@%p159 bra 	$L__BB0_242;
	mov.b32 	%r533, -1;
	mov.b32 	%r534, 2139095039;
	st.shared.v2.u32 	[%r194+1536], {%r534, %r533};
$L__BB0_242:
	add.s32 	%r535, %r678, 224;
	setp.gt.s32 	%p160, %r191, %r535;
	@%p160 bra 	$L__BB0_244;
	mov.b32 	%r536, -1;
	mov.b32 	%r537, 2139095039;
	st.shared.v2.u32 	[%r194+1792], {%r537, %r536};
$L__BB0_244:
	add.s32 	%r678, %r678, 256;
	add.s32 	%r677, %r677, 8;
	setp.ne.s32 	%p161, %r677, %r17;
	@%p161 bra 	$L__BB0_228;
$L__BB0_245:
	setp.eq.s32 	%p162, %r13, 0;
	@%p162 bra 	$L__BB0_265;
	setp.lt.u32 	%p163, %r14, 3;
	@%p163 bra 	$L__BB0_256;
	setp.gt.s32 	%p164, %r191, %r678;
	shl.b32 	%r538, %r678, 3;
	add.s32 	%r198, %r9, %r538;
	@%p164 bra 	$L__BB0_249;
	mov.b32 	%r539, -1;
	mov.b32 	%r540, 2139095039;
	st.shared.v2.u32 	[%r198], {%r540, %r539};
$L__BB0_249:
	add.s32 	%r541, %r678, 32;
	setp.gt.s32 	%p165, %r191, %r541;
	@%p165 bra 	$L__BB0_251;
	mov.b32 	%r542, -1;
	mov.b32 	%r543, 2139095039;
	st.shared.v2.u32 	[%r198+256], {%r543, %r542};
$L__BB0_251:
	add.s32 	%r544, %r678, 64;
	setp.gt.s32 	%p166, %r191, %r544;
	@%p166 bra 	$L__BB0_253;
	mov.b32 	%r545, -1;
	mov.b32 	%r546, 2139095039;
	st.shared.v2.u32 	[%r198+512], {%r546, %r545};
$L__BB0_253:
	add.s32 	%r547, %r678, 96;
	setp.gt.s32 	%p167, %r191, %r547;
	@%p167 bra 	$L__BB0_255;
	mov.b32 	%r548, -1;
	mov.b32 	%r549, 2139095039;
	st.shared.v2.u32 	[%r198+768], {%r549, %r548};
$L__BB0_255:
	add.s32 	%r678, %r678, 128;
$L__BB0_256:
	setp.eq.s32 	%p168, %r15, 0;
	@%p168 bra 	$L__BB0_265;
	setp.eq.s32 	%p169, %r16, 0;
	@%p169 bra 	$L__BB0_263;
	setp.gt.s32 	%p170, %r191, %r678;
	shl.b32 	%r550, %r678, 3;
	add.s32 	%r201, %r9, %r550;
	@%p170 bra 	$L__BB0_260;
	mov.b32 	%r551, -1;
	mov.b32 	%r552, 2139095039;
	st.shared.v2.u32 	[%r201], {%r552, %r551};
$L__BB0_260:
	add.s32 	%r553, %r678, 32;
	setp.gt.s32 	%p171, %r191, %r553;
	@%p171 bra 	$L__BB0_262;
	mov.b32 	%r554, -1;
	mov.b32 	%r555, 2139095039;
	st.shared.v2.u32 	[%r201+256], {%r555, %r554};
$L__BB0_262:
	add.s32 	%r678, %r678, 64;
$L__BB0_263:
	shr.u32 	%r556, %r12, 5;
	and.b32  	%r557, %r556, 1;
	setp.eq.b32 	%p172, %r557, 1;
	setp.gt.s32 	%p173, %r191, %r678;
	or.pred  	%p174, %p172, %p173;
	@%p174 bra 	$L__BB0_265;
	shl.b32 	%r558, %r678, 3;
	add.s32 	%r559, %r9, %r558;
	mov.b32 	%r560, -1;
	mov.b32 	%r561, 2139095039;
	st.shared.v2.u32 	[%r559], {%r561, %r560};
$L__BB0_265:
	setp.lt.s32 	%p175, %r333, 2;
	bar.warp.sync 	%r335;
	@%p175 bra 	$L__BB0_319;
	mov.b32 	%r681, 2;
$L__BB0_267:
	shr.s32 	%r682, %r681, 1;
	setp.lt.s32 	%p176, %r682, 1;
	@%p176 bra 	$L__BB0_318;
	and.b32  	%r206, %r5, %r681;
	and.b32  	%r207, %r19, %r681;
	and.b32  	%r208, %r20, %r681;
$L__BB0_269:
	mov.u32 	%r209, %r682;
	@%p151 bra 	$L__BB0_317;
	setp.eq.s32 	%p178, %r15, 0;
	mov.u32 	%r683, %r5;
	@%p178 bra 	$L__BB0_291;
	xor.b32  	%r210, %r5, %r209;
	setp.le.u32 	%p179, %r210, %r5;
	@%p179 bra 	$L__BB0_277;
	setp.eq.s32 	%p180, %r206, 0;
	ld.shared.v2.u32 	{%r211, %r212}, [%r18];
	mov.b32 	%f44, %r211;
	shl.b32 	%r563, %r210, 3;
	add.s32 	%r213, %r9, %r563;
	ld.shared.v2.u32 	{%r214, %r215}, [%r213];
	mov.b32 	%f45, %r214;
	@%p180 bra 	$L__BB0_275;
	setp.geu.f32 	%p181, %f44, %f45;
	@%p181 bra 	$L__BB0_277;
	st.shared.v2.u32 	[%r18], {%r214, %r215};
	st.shared.v2.u32 	[%r213], {%r211, %r212};
	bra.uni 	$L__BB0_277;
$L__BB0_275:
	setp.leu.f32 	%p182, %f44, %f45;
	@%p182 bra 	$L__BB0_277;
	st.shared.v2.u32 	[%r18], {%r214, %r215};
	st.shared.v2.u32 	[%r213], {%r211, %r212};
$L__BB0_277:
	setp.eq.s32 	%p183, %r15, 1;
	mov.u32 	%r683, %r19;
	@%p183 bra 	$L__BB0_291;
	xor.b32  	%r216, %r19, %r209;
	setp.le.u32 	%p184, %r216, %r19;
	@%p184 bra 	$L__BB0_284;
	setp.eq.s32 	%p185, %r207, 0;
	ld.shared.v2.u32 	{%r217, %r218}, [%r18+256];
	mov.b32 	%f46, %r217;
	shl.b32 	%r564, %r216, 3;
	add.s32 	%r219, %r9, %r564;
	ld.shared.v2.u32 	{%r220, %r221}, [%r219];
	mov.b32 	%f47, %r220;
	@%p185 bra 	$L__BB0_282;
	setp.geu.f32 	%p186, %f46, %f47;
	@%p186 bra 	$L__BB0_284;
	st.shared.v2.u32 	[%r18+256], {%r220, %r221};
	st.shared.v2.u32 	[%r219], {%r217, %r218};
	bra.uni 	$L__BB0_284;
$L__BB0_282:
	setp.leu.f32 	%p187, %f46, %f47;
	@%p187 bra 	$L__BB0_284;
	st.shared.v2.u32 	[%r18+256], {%r220, %r221};
	st.shared.v2.u32 	[%r219], {%r217, %r218};
$L__BB0_284:
	setp.eq.s32 	%p188, %r15, 2;
	mov.u32 	%r683, %r20;
	@%p188 bra 	$L__BB0_291;
	xor.b32  	%r222, %r20, %r209;
	setp.le.u32 	%p189, %r222, %r20;
	mov.u32 	%r683, %r21;
	@%p189 bra 	$L__BB0_291;
	setp.eq.s32 	%p190, %r208, 0;
	ld.shared.v2.u32 	{%r223, %r224}, [%r18+512];
	mov.b32 	%f48, %r223;
	shl.b32 	%r565, %r222, 3;
	add.s32 	%r225, %r9, %r565;
	ld.shared.v2.u32 	{%r226, %r227}, [%r225];
	mov.b32 	%f49, %r226;
	@%p190 bra 	$L__BB0_289;
	setp.geu.f32 	%p191, %f48, %f49;
	mov.u32 	%r683, %r21;
	@%p191 bra 	$L__BB0_291;
	st.shared.v2.u32 	[%r18+512], {%r226, %r227};
	st.shared.v2.u32 	[%r225], {%r223, %r224};
	mov.u32 	%r683, %r21;
	bra.uni 	$L__BB0_291;
$L__BB0_289:
	setp.leu.f32 	%p192, %f48, %f49;
	mov.u32 	%r683, %r21;
	@%p192 bra 	$L__BB0_291;
	st.shared.v2.u32 	[%r18+512], {%r226, %r227};
	st.shared.v2.u32 	[%r225], {%r223, %r224};
	mov.u32 	%r683, %r21;
$L__BB0_291:
	setp.lt.u32 	%p193, %r12, 96;
	@%p193 bra 	$L__BB0_317;
$L__BB0_292:
	xor.b32  	%r230, %r683, %r209;
	setp.le.s32 	%p194, %r230, %r683;
	shl.b32 	%r566, %r683, 3;
	add.s32 	%r231, %r9, %r566;
	@%p194 bra 	$L__BB0_298;
	and.b32  	%r567, %r683, %r681;
	setp.ne.s32 	%p195, %r567, 0;
	ld.shared.v2.u32 	{%r232, %r233}, [%r231];
	mov.b32 	%f50, %r232;
	shl.b32 	%r568, %r230, 3;
	add.s32 	%r234, %r9, %r568;
	ld.shared.v2.u32 	{%r235, %r236}, [%r234];
	mov.b32 	%f51, %r235;
	@%p195 bra 	$L__BB0_296;
	setp.leu.f32 	%p197, %f50, %f51;
	@%p197 bra 	$L__BB0_298;
	st.shared.v2.u32 	[%r231], {%r235, %r236};
	st.shared.v2.u32 	[%r234], {%r232, %r233};
	bra.uni 	$L__BB0_298;
$L__BB0_296:
	setp.geu.f32 	%p196, %f50, %f51;
	@%p196 bra 	$L__BB0_298;
	st.shared.v2.u32 	[%r231], {%r235, %r236};
	st.shared.v2.u32 	[%r234], {%r232, %r233};
$L__BB0_298:
	add.s32 	%r237, %r683, 32;
	xor.b32  	%r238, %r237, %r209;
	setp.le.s32 	%p198, %r238, %r237;
	@%p198 bra 	$L__BB0_304;
	and.b32  	%r569, %r237, %r681;
	setp.eq.s32 	%p199, %r569, 0;
	ld.shared.v2.u32 	{%r239, %r240}, [%r231+256];
	mov.b32 	%f52, %r239;
	shl.b32 	%r570, %r238, 3;
	add.s32 	%r241, %r9, %r570;
	ld.shared.v2.u32 	{%r242, %r243}, [%r241];
	mov.b32 	%f53, %r242;
	@%p199 bra 	$L__BB0_302;
	setp.geu.f32 	%p200, %f52, %f53;
	@%p200 bra 	$L__BB0_304;
	st.shared.v2.u32 	[%r231+256], {%r242, %r243};
	st.shared.v2.u32 	[%r241], {%r239, %r240};
	bra.uni 	$L__BB0_304;
$L__BB0_302:
	setp.leu.f32 	%p201, %f52, %f53;
	@%p201 bra 	$L__BB0_304;
	st.shared.v2.u32 	[%r231+256], {%r242, %r243};
	st.shared.v2.u32 	[%r241], {%r239, %r240};
$L__BB0_304:
	add.s32 	%r244, %r683, 64;
	xor.b32  	%r245, %r244, %r209;
	setp.le.s32 	%p202, %r245, %r244;
	@%p202 bra 	$L__BB0_310;
	and.b32  	%r571, %r244, %r681;
	setp.eq.s32 	%p203, %r571, 0;
	ld.shared.v2.u32 	{%r246, %r247}, [%r231+512];
	mov.b32 	%f54, %r246;
	shl.b32 	%r572, %r245, 3;
	add.s32 	%r248, %r9, %r572;
	ld.shared.v2.u32 	{%r249, %r250}, [%r248];
	mov.b32 	%f55, %r249;
	@%p203 bra 	$L__BB0_308;
	setp.geu.f32 	%p204, %f54, %f55;
	@%p204 bra 	$L__BB0_310;
	st.shared.v2.u32 	[%r231+512], {%r249, %r250};
	st.shared.v2.u32 	[%r248], {%r246, %r247};
	bra.uni 	$L__BB0_310;
$L__BB0_308:
	setp.leu.f32 	%p205, %f54, %f55;
	@%p205 bra 	$L__BB0_310;
	st.shared.v2.u32 	[%r231+512], {%r249, %r250};
	st.shared.v2.u32 	[%r248], {%r246, %r247};
$L__BB0_310:
	add.s32 	%r251, %r683, 96;
	xor.b32  	%r252, %r251, %r209;
	setp.le.s32 	%p206, %r252, %r251;
	@%p206 bra 	$L__BB0_316;
	and.b32  	%r573, %r251, %r681;
	setp.eq.s32 	%p207, %r573, 0;
	ld.shared.v2.u32 	{%r253, %r254}, [%r231+768];
	mov.b32 	%f56, %r253;
	shl.b32 	%r574, %r252, 3;
	add.s32 	%r255, %r9, %r574;
	ld.shared.v2.u32 	{%r256, %r257}, [%r255];
	mov.b32 	%f57, %r256;
	@%p207 bra 	$L__BB0_314;
	setp.geu.f32 	%p208, %f56, %f57;
	@%p208 bra 	$L__BB0_316;
	st.shared.v2.u32 	[%r231+768], {%r256, %r257};
	st.shared.v2.u32 	[%r255], {%r253, %r254};
	bra.uni 	$L__BB0_316;
$L__BB0_314:
	setp.leu.f32 	%p209, %f56, %f57;
	@%p209 bra 	$L__BB0_316;
	st.shared.v2.u32 	[%r231+768], {%r256, %r257};
	st.shared.v2.u32 	[%r255], {%r253, %r254};
$L__BB0_316:
	add.s32 	%r683, %r683, 128;
	setp.lt.s32 	%p210, %r683, %r333;
	@%p210 bra 	$L__BB0_292;
$L__BB0_317:
	bar.warp.sync 	%r335;
	shr.u32 	%r682, %r209, 1;
	setp.gt.u32 	%p211, %r209, 1;
	@%p211 bra 	$L__BB0_269;
$L__BB0_318:
	shl.b32 	%r681, %r681, 1;
	setp.le.s32 	%p212, %r681, %r333;
	@%p212 bra 	$L__BB0_267;
$L__BB0_319:
	bar.warp.sync 	%r335;
	@%p151 bra 	$L__BB0_339;
	setp.eq.s32 	%p214, %r15, 0;
	mov.u32 	%r685, %r5;
	@%p214 bra 	$L__BB0_329;
	ld.shared.f32 	%f96, [%r18];
	ld.shared.f32 	%f58, [%r22];
	setp.le.f32 	%p215, %f96, %f58;
	@%p215 bra 	$L__BB0_323;
	ld.shared.u32 	%r575, [%r22+4];
	mov.b32 	%r576, %f58;
	st.shared.v2.u32 	[%r18], {%r576, %r575};
$L__BB0_323:
	setp.eq.s32 	%p216, %r15, 1;
	mov.u32 	%r685, %r19;
	@%p216 bra 	$L__BB0_329;
	ld.shared.f32 	%f97, [%r18+256];
	ld.shared.f32 	%f59, [%r22+-256];
	setp.le.f32 	%p217, %f97, %f59;
	@%p217 bra 	$L__BB0_326;
	ld.shared.u32 	%r577, [%r22+-252];
	mov.b32 	%r578, %f59;
	st.shared.v2.u32 	[%r18+256], {%r578, %r577};
$L__BB0_326:
	setp.eq.s32 	%p218, %r15, 2;
	mov.u32 	%r685, %r20;
	@%p218 bra 	$L__BB0_329;
	ld.shared.f32 	%f98, [%r18+512];
	ld.shared.f32 	%f60, [%r22+-512];
	setp.le.f32 	%p219, %f98, %f60;
	mov.u32 	%r685, %r21;
	@%p219 bra 	$L__BB0_329;
	ld.shared.u32 	%r579, [%r22+-508];
	mov.b32 	%r580, %f60;
	st.shared.v2.u32 	[%r18+512], {%r580, %r579};
	mov.u32 	%r685, %r21;
$L__BB0_329:
	setp.lt.u32 	%p220, %r12, 96;
	@%p220 bra 	$L__BB0_339;
$L__BB0_330:
	shl.b32 	%r581, %r685, 3;
	add.s32 	%r263, %r9, %r581;
	ld.shared.f32 	%f99, [%r263];
	xor.b32  	%r582, %r581, -8;
	add.s32 	%r264, %r9, %r582;
	ld.shared.f32 	%f61, [%r264];
	setp.le.f32 	%p221, %f99, %f61;
	@%p221 bra 	$L__BB0_332;
	ld.shared.u32 	%r583, [%r264+4];
	mov.b32 	%r584, %f61;
	st.shared.v2.u32 	[%r263], {%r584, %r583};
$L__BB0_332:
	ld.shared.f32 	%f100, [%r263+256];
	ld.shared.f32 	%f62, [%r264+-256];
	setp.le.f32 	%p222, %f100, %f62;
	@%p222 bra 	$L__BB0_334;
	ld.shared.u32 	%r585, [%r264+-252];
	mov.b32 	%r586, %f62;
	st.shared.v2.u32 	[%r263+256], {%r586, %r585};
$L__BB0_334:
	ld.shared.f32 	%f101, [%r263+512];
	ld.shared.f32 	%f63, [%r264+-512];
	setp.le.f32 	%p223, %f101, %f63;
	@%p223 bra 	$L__BB0_336;
	ld.shared.u32 	%r587, [%r264+-508];
	mov.b32 	%r588, %f63;
	st.shared.v2.u32 	[%r263+512], {%r588, %r587};
$L__BB0_336:
	ld.shared.f32 	%f102, [%r263+768];
	ld.shared.f32 	%f64, [%r264+-768];
	setp.le.f32 	%p224, %f102, %f64;
	@%p224 bra 	$L__BB0_338;
	ld.shared.u32 	%r589, [%r264+-764];
	mov.b32 	%r590, %f64;
	st.shared.v2.u32 	[%r263+768], {%r590, %r589};
$L__BB0_338:
	add.s32 	%r685, %r685, 128;
	setp.lt.s32 	%p225, %r685, %r333;
	@%p225 bra 	$L__BB0_330;
$L__BB0_339:
	bar.warp.sync 	%r335;
	@%p175 bra 	$L__BB0_393;
	mov.b32 	%r687, 2;
$L__BB0_341:
	shr.s32 	%r688, %r687, 1;
	setp.lt.s32 	%p227, %r688, 1;
	@%p227 bra 	$L__BB0_392;
	and.b32  	%r268, %r5, %r687;
	and.b32  	%r269, %r19, %r687;
	and.b32  	%r270, %r20, %r687;
$L__BB0_343:
	mov.u32 	%r271, %r688;
	@%p151 bra 	$L__BB0_391;
	setp.eq.s32 	%p229, %r15, 0;
	mov.u32 	%r689, %r5;
	@%p229 bra 	$L__BB0_365;
	xor.b32  	%r272, %r5, %r271;
	setp.le.u32 	%p230, %r272, %r5;
	@%p230 bra 	$L__BB0_351;
	setp.eq.s32 	%p231, %r268, 0;
	ld.shared.v2.u32 	{%r273, %r274}, [%r18];
	mov.b32 	%f65, %r273;
	shl.b32 	%r592, %r272, 3;
	add.s32 	%r275, %r9, %r592;
	ld.shared.v2.u32 	{%r276, %r277}, [%r275];
	mov.b32 	%f66, %r276;
	@%p231 bra 	$L__BB0_349;
	setp.geu.f32 	%p232, %f65, %f66;
	@%p232 bra 	$L__BB0_351;
	st.shared.v2.u32 	[%r18], {%r276, %r277};
	st.shared.v2.u32 	[%r275], {%r273, %r274};
	bra.uni 	$L__BB0_351;
$L__BB0_349:
	setp.leu.f32 	%p233, %f65, %f66;
	@%p233 bra 	$L__BB0_351;
	st.shared.v2.u32 	[%r18], {%r276, %r277};
	st.shared.v2.u32 	[%r275], {%r273, %r274};
$L__BB0_351:
	setp.eq.s32 	%p234, %r15, 1;
	mov.u32 	%r689, %r19;
	@%p234 bra 	$L__BB0_365;
	xor.b32  	%r278, %r19, %r271;
	setp.le.u32 	%p235, %r278, %r19;
	@%p235 bra 	$L__BB0_358;
	setp.eq.s32 	%p236, %r269, 0;
	ld.shared.v2.u32 	{%r279, %r280}, [%r18+256];
	mov.b32 	%f67, %r279;
	shl.b32 	%r593, %r278, 3;
	add.s32 	%r281, %r9, %r593;
	ld.shared.v2.u32 	{%r282, %r283}, [%r281];
	mov.b32 	%f68, %r282;
	@%p236 bra 	$L__BB0_356;
	setp.geu.f32 	%p237, %f67, %f68;
	@%p237 bra 	$L__BB0_358;
	st.shared.v2.u32 	[%r18+256], {%r282, %r283};
	st.shared.v2.u32 	[%r281], {%r279, %r280};
	bra.uni 	$L__BB0_358;
$L__BB0_356:
	setp.leu.f32 	%p238, %f67, %f68;
	@%p238 bra 	$L__BB0_358;
	st.shared.v2.u32 	[%r18+256], {%r282, %r283};
	st.shared.v2.u32 	[%r281], {%r279, %r280};
$L__BB0_358:
	setp.eq.s32 	%p239, %r15, 2;
	mov.u32 	%r689, %r20;
	@%p239 bra 	$L__BB0_365;
	xor.b32  	%r284, %r20, %r271;
	setp.le.u32 	%p240, %r284, %r20;
	mov.u32 	%r689, %r21;
	@%p240 bra 	$L__BB0_365;
	setp.eq.s32 	%p241, %r270, 0;
	ld.shared.v2.u32 	{%r285, %r286}, [%r18+512];
	mov.b32 	%f69, %r285;
	shl.b32 	%r594, %r284, 3;
	add.s32 	%r287, %r9, %r594;
	ld.shared.v2.u32 	{%r288, %r289}, [%r287];
	mov.b32 	%f70, %r288;
	@%p241 bra 	$L__BB0_363;
	setp.geu.f32 	%p242, %f69, %f70;
	mov.u32 	%r689, %r21;
	@%p242 bra 	$L__BB0_365;
	st.shared.v2.u32 	[%r18+512], {%r288, %r289};
	st.shared.v2.u32 	[%r287], {%r285, %r286};
	mov.u32 	%r689, %r21;
	bra.uni 	$L__BB0_365;
$L__BB0_363:
	setp.leu.f32 	%p243, %f69, %f70;
	mov.u32 	%r689, %r21;
	@%p243 bra 	$L__BB0_365;
	st.shared.v2.u32 	[%r18+512], {%r288, %r289};
	st.shared.v2.u32 	[%r287], {%r285, %r286};
	mov.u32 	%r689, %r21;
$L__BB0_365:
	setp.lt.u32 	%p244, %r12, 96;
	@%p244 bra 	$L__BB0_391;
$L__BB0_366:
	xor.b32  	%r292, %r689, %r271;
	setp.le.s32 	%p245, %r292, %r689;
	shl.b32 	%r595, %r689, 3;
	add.s32 	%r293, %r9, %r595;
	@%p245 bra 	$L__BB0_372;
	and.b32  	%r596, %r689, %r687;
	setp.ne.s32 	%p246, %r596, 0;
	ld.shared.v2.u32 	{%r294, %r295}, [%r293];
	mov.b32 	%f71, %r294;
	shl.b32 	%r597, %r292, 3;
	add.s32 	%r296, %r9, %r597;
	ld.shared.v2.u32 	{%r297, %r298}, [%r296];
	mov.b32 	%f72, %r297;
	@%p246 bra 	$L__BB0_370;
	setp.leu.f32 	%p248, %f71, %f72;
	@%p248 bra 	$L__BB0_372;
	st.shared.v2.u32 	[%r293], {%r297, %r298};
	st.shared.v2.u32 	[%r296], {%r294, %r295};
	bra.uni 	$L__BB0_372;
$L__BB0_370:
	setp.geu.f32 	%p247, %f71, %f72;
	@%p247 bra 	$L__BB0_372;
	st.shared.v2.u32 	[%r293], {%r297, %r298};
	st.shared.v2.u32 	[%r296], {%r294, %r295};
$L__BB0_372:
	add.s32 	%r299, %r689, 32;
	xor.b32  	%r300, %r299, %r271;
	setp.le.s32 	%p249, %r300, %r299;
	@%p249 bra 	$L__BB0_378;
	and.b32  	%r598, %r299, %r687;
	setp.eq.s32 	%p250, %r598, 0;
	ld.shared.v2.u32 	{%r301, %r302}, [%r293+256];
	mov.b32 	%f73, %r301;
	shl.b32 	%r599, %r300, 3;
	add.s32 	%r303, %r9, %r599;
	ld.shared.v2.u32 	{%r304, %r305}, [%r303];
	mov.b32 	%f74, %r304;
	@%p250 bra 	$L__BB0_376;
	setp.geu.f32 	%p251, %f73, %f74;
	@%p251 bra 	$L__BB0_378;
	st.shared.v2.u32 	[%r293+256], {%r304, %r305};
	st.shared.v2.u32 	[%r303], {%r301, %r302};
	bra.uni 	$L__BB0_378;
$L__BB0_376:
	setp.leu.f32 	%p252, %f73, %f74;
	@%p252 bra 	$L__BB0_378;
	st.shared.v2.u32 	[%r293+256], {%r304, %r305};
	st.shared.v2.u32 	[%r303], {%r301, %r302};
$L__BB0_378:
	add.s32 	%r306, %r689, 64;
	xor.b32  	%r307, %r306, %r271;
	setp.le.s32 	%p253, %r307, %r306;
	@%p253 bra 	$L__BB0_384;
	and.b32  	%r600, %r306, %r687;
	setp.eq.s32 	%p254, %r600, 0;
	ld.shared.v2.u32 	{%r308, %r309}, [%r293+512];
	mov.b32 	%f75, %r308;
	shl.b32 	%r601, %r307, 3;
	add.s32 	%r310, %r9, %r601;
	ld.shared.v2.u32 	{%r311, %r312}, [%r310];
	mov.b32 	%f76, %r311;
	@%p254 bra 	$L__BB0_382;
	setp.geu.f32 	%p255, %f75, %f76;
	@%p255 bra 	$L__BB0_384;
	st.shared.v2.u32 	[%r293+512], {%r311, %r312};
	st.shared.v2.u32 	[%r310], {%r308, %r309};
	bra.uni 	$L__BB0_384;
$L__BB0_382:
	setp.leu.f32 	%p256, %f75, %f76;
	@%p256 bra 	$L__BB0_384;
	st.shared.v2.u32 	[%r293+512], {%r311, %r312};
	st.shared.v2.u32 	[%r310], {%r308, %r309};
$L__BB0_384:
	add.s32 	%r313, %r689, 96;
	xor.b32  	%r314, %r313, %r271;
	setp.le.s32 	%p257, %r314, %r313;
	@%p257 bra 	$L__BB0_390;
	and.b32  	%r602, %r313, %r687;
	setp.eq.s32 	%p258, %r602, 0;
	ld.shared.v2.u32 	{%r315, %r316}, [%r293+768];
	mov.b32 	%f77, %r315;
	shl.b32 	%r603, %r314, 3;
	add.s32 	%r317, %r9, %r603;
	ld.shared.v2.u32 	{%r318, %r319}, [%r317];
	mov.b32 	%f78, %r318;
	@%p258 bra 	$L__BB0_388;
	setp.geu.f32 	%p259, %f77, %f78;
	@%p259 bra 	$L__BB0_390;
	st.shared.v2.u32 	[%r293+768], {%r318, %r319};
	st.shared.v2.u32 	[%r317], {%r315, %r316};
	bra.uni 	$L__BB0_390;
$L__BB0_388:
	setp.leu.f32 	%p260, %f77, %f78;
	@%p260 bra 	$L__BB0_390;
	st.shared.v2.u32 	[%r293+768], {%r318, %r319};
	st.shared.v2.u32 	[%r317], {%r315, %r316};
$L__BB0_390:
	add.s32 	%r689, %r689, 128;
	setp.lt.s32 	%p261, %r689, %r333;
	@%p261 bra 	$L__BB0_366;
$L__BB0_391:
	bar.warp.sync 	%r335;
	shr.u32 	%r688, %r271, 1;
	setp.gt.u32 	%p262, %r271, 1;
	@%p262 bra 	$L__BB0_343;
$L__BB0_392:
	shl.b32 	%r687, %r687, 1;
	setp.le.s32 	%p263, %r687, %r333;
	@%p263 bra 	$L__BB0_341;
$L__BB0_393:
	bar.warp.sync 	%r335;
	@%p151 bra 	$L__BB0_400;
	setp.eq.s32 	%p265, %r15, 0;
	mov.u32 	%r691, %r5;
	@%p265 bra 	$L__BB0_398;
	setp.eq.s32 	%p266, %r15, 1;
	ld.shared.v2.u32 	{%r604, %r605}, [%r18];
	st.shared.v2.u32 	[%r23], {%r604, %r605};
	mov.u32 	%r691, %r19;
	@%p266 bra 	$L__BB0_398;
	setp.eq.s32 	%p267, %r15, 2;
	ld.shared.v2.u32 	{%r606, %r607}, [%r18+256];
	st.shared.v2.u32 	[%r23+256], {%r606, %r607};
	mov.u32 	%r691, %r20;
	@%p267 bra 	$L__BB0_398;
	ld.shared.v2.u32 	{%r608, %r609}, [%r18+512];
	st.shared.v2.u32 	[%r23+512], {%r608, %r609};
	mov.u32 	%r691, %r21;
$L__BB0_398:
	setp.lt.u32 	%p268, %r12, 96;
	@%p268 bra 	$L__BB0_400;
$L__BB0_399:
	shl.b32 	%r610, %r691, 3;
	add.s32 	%r611, %r8, %r610;
	add.s32 	%r612, %r9, %r610;
	ld.shared.v2.u32 	{%r613, %r614}, [%r612];
	st.shared.v2.u32 	[%r611], {%r613, %r614};
	ld.shared.v2.u32 	{%r615, %r616}, [%r612+256];
	st.shared.v2.u32 	[%r611+256], {%r615, %r616};
	ld.shared.v2.u32 	{%r617, %r618}, [%r612+512];
	st.shared.v2.u32 	[%r611+512], {%r617, %r618};
	ld.shared.v2.u32 	{%r619, %r620}, [%r612+768];
	st.shared.v2.u32 	[%r611+768], {%r619, %r620};
	add.s32 	%r691, %r691, 128;
	setp.lt.s32 	%p269, %r691, %r333;
	@%p269 bra 	$L__BB0_399;
$L__BB0_400:
	bar.warp.sync 	%r335;
	ld.shared.u32 	%r621, [%r9+-8];
	shfl.sync.idx.b32	%r326|%p271, %r621, 0, 31, %r335;
	bar.warp.sync 	%r335;
	@%p11 bra 	$L__BB0_402;
	mov.b32 	%r622, 0;
	st.volatile.shared.u32 	[%r10], %r622;
	st.volatile.shared.u32 	[%r11], %r622;
$L__BB0_402:
	bar.warp.sync 	%r335;
	mov.b32 	%f105, %r326;
$L__BB0_403:
	bar.sync 	0;
	add.s32 	%r654, %r654, %r334;
	setp.lt.s32 	%p272, %r654, %r332;
	@%p272 bra 	$L__BB0_20;
	bra.uni 	$L__BB0_83;

}


// ===== COMPILED SASS (sm_100) =====

	.target	sm_100

	.elftype	@"ET_EXEC"


//--------------------- .note.nv.tkinfo           --------------------------
	.section	.note.nv.tkinfo,"",@"SHT_NOTE"
	.sectionflags	@"SHF_NOTE_NV_TKINFO"
	.tkinfo
        /*0018*/ 	.word	0x00000002
        /*0030*/ 	.string	""
        /*0030*/ 	.string	"ptxas"
        /*0030*/ 	.string	"Cuda compilation tools, release 13.0, V13.0.88"
        /*0030*/ 	.string	"Build cuda_13.0.r13.0/compiler.36424714_0"
        /*0030*/ 	.string	"-arch sm_100 -m 64 "



//--------------------- .note.nv.cuinfo           --------------------------
	.section	.note.nv.cuinfo,"",@"SHT_NOTE"
	.sectionflags	@"SHF_NOTE_NV_CUINFO"
        /*0018*/ 	.short	0x0002
        /*001a*/ 	.short	0x0064
        /*001c*/ 	.short	0x0082
	.zero		2


//--------------------- .nv.info                  --------------------------
	.section	.nv.info,"",@"SHT_CUDA_INFO"
	.align	4


	//----- nvinfo : EIATTR_REGCOUNT
	.align		4
        /*0000*/ 	.byte	0x04, 0x2f
        /*0002*/ 	.short	(.L_1 - .L_0)
	.align		4
.L_0:
        /*0004*/ 	.word	index@(_Z15knn_warp_kernelPK6float2iS1_iPSt4pairIifEii)
        /*0008*/ 	.word	0x00000020


	//----- nvinfo : EIATTR_FRAME_SIZE
	.align		4
.L_1:
        /*000c*/ 	.byte	0x04, 0x11
        /*000e*/ 	.short	(.L_3 - .L_2)
	.align		4
.L_2:
        /*0010*/ 	.word	index@(_Z15knn_warp_kernelPK6float2iS1_iPSt4pairIifEii)
        /*0014*/ 	.word	0x00000000


	//----- nvinfo : EIATTR_MIN_STACK_SIZE
	.align		4
.L_3:
        /*0018*/ 	.byte	0x04, 0x12
        /*001a*/ 	.short	(.L_5 - .L_4)
	.align		4
.L_4:
        /*001c*/ 	.word	index@(_Z15knn_warp_kernelPK6float2iS1_iPSt4pairIifEii)
        /*0020*/ 	.word	0x00000000
.L_5:


//--------------------- .nv.compat                --------------------------
	.section	.nv.compat,"",@"SHT_CUDA_COMPAT_INFO"
	.align	4
        /*0000*/ 	.byte	0x02, 0x09, 0x00, 0x00, 0x02, 0x02, 0x01, 0x00, 0x02, 0x05, 0x05, 0x00, 0x03, 0x07, 0x01, 0x01
        /*0010*/ 	.byte	0x02, 0x03, 0x00, 0x00, 0x02, 0x06, 0x01, 0x00, 0x04, 0x0b, 0x08, 0x00, 0x09, 0x00, 0x00, 0x00
        /*0020*/ 	.byte	0x00, 0x00, 0x00, 0x00


//--------------------- .nv.info._Z15knn_warp_kernelPK6float2iS1_iPSt4pairIifEii --------------------------
	.section	.nv.info._Z15knn_warp_kernelPK6float2iS1_iPSt4pairIifEii,"",@"SHT_CUDA_INFO"
	.sectionflags	@""
	.align	4


	//----- nvinfo : EIATTR_CUDA_API_VERSION
	.align		4
        /*0000*/ 	.byte	0x04, 0x37
        /*0002*/ 	.short	(.L_7 - .L_6)
.L_6:
        /*0004*/ 	.word	0x00000082


	//----- nvinfo : EIATTR_KPARAM_INFO
	.align		4
.L_7:
        /*0008*/ 	.byte	0x04, 0x17
        /*000a*/ 	.short	(.L_9 - .L_8)
.L_8:
        /*000c*/ 	.word	0x00000000
        /*0010*/ 	.short	0x0006
        /*0012*/ 	.short	0x002c
        /*0014*/ 	.byte	0x00, 0xf0, 0x11, 0x00


	//----- nvinfo : EIATTR_KPARAM_INFO
	.align		4
.L_9:
        /*0018*/ 	.byte	0x04, 0x17
        /*001a*/ 	.short	(.L_11 - .L_10)
.L_10:
        /*001c*/ 	.word	0x00000000
        /*0020*/ 	.short	0x0005
        /*0022*/ 	.short	0x0028
        /*0024*/ 	.byte	0x00, 0xf0, 0x11, 0x00


	//----- nvinfo : EIATTR_KPARAM_INFO
	.align		4
.L_11:
        /*0028*/ 	.byte	0x04, 0x17
        /*002a*/ 	.short	(.L_13 - .L_12)
.L_12:
        /*002c*/ 	.word	0x00000000
        /*0030*/ 	.short	0x0004
        /*0032*/ 	.short	0x0020
        /*0034*/ 	.byte	0x00, 0xf5, 0x21, 0x00


	//----- nvinfo : EIATTR_KPARAM_INFO
	.align		4
.L_13:
        /*0038*/ 	.byte	0x04, 0x17
        /*003a*/ 	.short	(.L_15 - .L_14)
.L_14:
        /*003c*/ 	.word	0x00000000
        /*0040*/ 	.short	0x0003
        /*0042*/ 	.short	0x0018
        /*0044*/ 	.byte	0x00, 0xf0, 0x11, 0x00


	//----- nvinfo : EIATTR_KPARAM_INFO
	.align		4
.L_15:
        /*0048*/ 	.byte	0x04, 0x17
        /*004a*/ 	.short	(.L_17 - .L_16)
.L_16:
        /*004c*/ 	.word	0x00000000
        /*0050*/ 	.short	0x0002
        /*0052*/ 	.short	0x0010
        /*0054*/ 	.byte	0x00, 0xf5, 0x21, 0x00


	//----- nvinfo : EIATTR_KPARAM_INFO
	.align		4
.L_17:
        /*0058*/ 	.byte	0x04, 0x17
        /*005a*/ 	.short	(.L_19 - .L_18)
.L_18:
        /*005c*/ 	.word	0x00000000
        /*0060*/ 	.short	0x0001
        /*0062*/ 	.short	0x0008
        /*0064*/ 	.byte	0x00, 0xf0, 0x11, 0x00


	//----- nvinfo : EIATTR_KPARAM_INFO
	.align		4
.L_19:
        /*0068*/ 	.byte	0x04, 0x17
        /*006a*/ 	.short	(.L_21 - .L_20)
.L_20:
        /*006c*/ 	.word	0x00000000
        /*0070*/ 	.short	0x0000
        /*0072*/ 	.short	0x0000
        /*0074*/ 	.byte	0x00, 0xf5, 0x21, 0x00


	//----- nvinfo : EIATTR_SPARSE_MMA_MASK
	.align		4
.L_21:
        /*0078*/ 	.byte	0x03, 0x50
        /*007a*/ 	.short	0x0000


	//----- nvinfo : EIATTR_MAXREG_COUNT
	.align		4
        /*007c*/ 	.byte	0x03, 0x1b
        /*007e*/ 	.short	0x00ff


	//----- nvinfo : EIATTR_NUM_BARRIERS
	.align		4
        /*0080*/ 	.byte	0x02, 0x4c
        /*0082*/ 	.byte	0x01
	.zero		1


	//----- nvinfo : EIATTR_MERCURY_ISA_VERSION
	.align		4
        /*0084*/ 	.byte	0x03, 0x5f
        /*0086*/ 	.short	0x0101


	//----- nvinfo : EIATTR_COOP_GROUP_MASK_REGIDS
	.align		4
        /*0088*/ 	.byte	0x04, 0x29
        /*008a*/ 	.short	(.L_23 - .L_22)


	//   ....[0]....
.L_22:
        /*008c*/ 	.word	0x05000010


	//   ....[1]....
        /*0090*/ 	.word	0x05000010


	//   ....[2]....
        /*0094*/ 	.word	0x05000010


	//   ....[3]....
        /*0098*/ 	.word	0x0500000c


	//   ....[4]....
        /*009c*/ 	.word	0x05000010


	//   ....[5]....
        /*00a0*/ 	.word	0x0500000c


	//   ....[6]....
        /*00a4*/ 	.word	0x0500000c


	//   ....[7]....
        /*00a8*/ 	.word	0x0500000c


	//   ....[8]....
        /*00ac*/ 	.word	0x0500000c


	//   ....[9]....
        /*00b0*/ 	.word	0x0500000c


	//   ....[10]....
        /*00b4*/ 	.word	0x0500000c


	//   ....[11]....
        /*00b8*/ 	.word	0x0500000d


	//   ....[12]....
        /*00bc*/ 	.word	0x0500000e


	//   ....[13]....
        /*00c0*/ 	.word	0x05000010


	//   ....[14]....
        /*00c4*/ 	.word	0x0500000f


	//   ....[15]....
        /*00c8*/ 	.word	0x0500000c


	//   ....[16]....
        /*00cc*/ 	.word	0x05000010


	//   ....[17]....
        /*00d0*/ 	.word	0x0500000c


	//   ....[18]....
        /*00d4*/ 	.word	0x0500000c


	//   ....[19]....
        /*00d8*/ 	.word	0x0500000c


	//   ....[20]....
        /*00dc*/ 	.word	0x0500000c


	//   ....[21]....
        /*00e0*/ 	.word	0x0500000c


	//   ....[22]....
        /*00e4*/ 	.word	0x0500000c


	//   ....[23]....
        /*00e8*/ 	.word	0x0500000d


	//   ....[24]....
        /*00ec*/ 	.word	0x0500000e


	//   ....[25]....
        /*00f0*/ 	.word	0x05000010


	//   ....[26]....
        /*00f4*/ 	.word	0x0500000f


	//   ....[27]....
        /*00f8*/ 	.word	0x05000010


	//   ....[28]....
        /*00fc*/ 	.word	0x05000010


	//   ....[29]....
        /*0100*/ 	.word	0x05000010


	//   ....[30]....
        /*0104*/ 	.word	0x05000010


	//   ....[31]....
        /*0108*/ 	.word	0x05000010


	//   ....[32]....
        /*010c*/ 	.word	0x05000010


	//   ....[33]....
        /*0110*/ 	.word	0x05000010


	//   ....[34]....
        /*0114*/ 	.word	0x05000010


	//   ....[35]....
        /*0118*/ 	.word	0x05000010


	//   ....[36]....
        /*011c*/ 	.word	0x05000010


	//   ....[37]....
        /*0120*/ 	.word	0x05000010


	//   ....[38]....
        /*0124*/ 	.word	0x05000010


	//   ....[39]....
        /*0128*/ 	.word	0x05000010


	//   ....[40]....
        /*012c*/ 	.word	0x05000010


	//   ....[41]....
        /*0130*/ 	.word	0x05000010


	//   ....[42]....
        /*0134*/ 	.word	0x05000010


	//   ....[43]....
        /*0138*/ 	.word	0x05000010


	//   ....[44]....
        /*013c*/ 	.word	0x05000010


	//   ....[45]....
        /*0140*/ 	.word	0x05000010


	//   ....[46]....
        /*0144*/ 	.word	0x05000010


	//   ....[47]....
        /*0148*/ 	.word	0x05000010


	//   ....[48]....
        /*014c*/ 	.word	0x05000010


	//   ....[49]....
        /*0150*/ 	.word	0x05000010


	//   ....[50]....
        /*0154*/ 	.word	0x05000010


	//   ....[51]....
        /*0158*/ 	.word	0x05000010


	//   ....[52]....
        /*015c*/ 	.word	0x05000010


	//----- nvinfo : EIATTR_COOP_GROUP_INSTR_OFFSETS
	.align		4
.L_23:
        /*0160*/ 	.byte	0x04, 0x28
        /*0162*/ 	.short	(.L_25 - .L_24)


	//   ....[0]....
.L_24:
        /*0164*/ 	.word	0x00000750


	//   ....[1]....
        /*0168*/ 	.word	0x00000770


	//   ....[2]....
        /*016c*/ 	.word	0x00000780


	//   ....[3]....
        /*0170*/ 	.word	0x00000ae0


	//   ....[4]....
        /*0174*/ 	.word	0x00000ba0


	//   ....[5]....
        /*0178*/ 	.word	0x00001330


	//   ....[6]....
        /*017c*/ 	.word	0x00001d40


	//   ....[7]....
        /*0180*/ 	.word	0x00001df0


	//   ....[8]....
        /*0184*/ 	.word	0x000021b0


	//   ....[9]....
        /*0188*/ 	.word	0x00002bc0


	//   ....[10]....
        /*018c*/ 	.word	0x00002c70


	//   ....[11]....
        /*0190*/ 	.word	0x00002f20


	//   ....[12]....
        /*0194*/ 	.word	0x00002f50


	//   ....[13]....
        /*0198*/ 	.word	0x00002f90


	//   ....[14]....
        /*019c*/ 	.word	0x00002fa0


	//   ....[15]....
        /*01a0*/ 	.word	0x00003010


	//   ....[16]....
        /*01a4*/ 	.word	0x000030f0


	//   ....[17]....
        /*01a8*/ 	.word	0x00003880


	//   ....[18]....
        /*01ac*/ 	.word	0x000042b0


	//   ....[19]....
        /*01b0*/ 	.word	0x00004380


	//   ....[20]....
        /*01b4*/ 	.word	0x00004740


	//   ....[21]....
        /*01b8*/ 	.word	0x00005170


	//   ....[22]....
        /*01bc*/ 	.word	0x00005240


	//   ....[23]....
        /*01c0*/ 	.word	0x000054f0


	//   ....[24]....
        /*01c4*/ 	.word	0x00005520


	//   ....[25]....
        /*01c8*/ 	.word	0x00005560


	//   ....[26]....
        /*01cc*/ 	.word	0x00005570


	//   ....[27]....
        /*01d0*/ 	.word	0x000060b0


	//   ....[28]....
        /*01d4*/ 	.word	0x00006130


	//   ....[29]....
        /*01d8*/ 	.word	0x00006190


	//   ....[30]....
        /*01dc*/ 	.word	0x00006220


	//   ....[31]....
        /*01e0*/ 	.word	0x00006290


	//   ....[32]....
        /*01e4*/ 	.word	0x000062f0


	//   ....[33]....
        /*01e8*/ 	.word	0x00006350


	//   ....[34]....
        /*01ec*/ 	.word	0x000063b0


	//   ....[35]....
        /*01f0*/ 	.word	0x00006410


	//   ....[36]....
        /*01f4*/ 	.word	0x00006470


	//   ....[37]....
        /*01f8*/ 	.word	0x000064d0


	//   ....[38]....
        /*01fc*/ 	.word	0x00006550


	//   ....[39]....
        /*0200*/ 	.word	0x00006580


	//   ....[40]....
        /*0204*/ 	.word	0x000065e0


	//   ....[41]....
        /*0208*/ 	.word	0x00006630


	//   ....[42]....
        /*020c*/ 	.word	0x000066c0


	//   ....[43]....
        /*0210*/ 	.word	0x00006730


	//   ....[44]....
        /*0214*/ 	.word	0x00006790


	//   ....[45]....
        /*0218*/ 	.word	0x000067f0


	//   ....[46]....
        /*021c*/ 	.word	0x00006850


	//   ....[47]....
        /*0220*/ 	.word	0x000068b0


	//   ....[48]....
        /*0224*/ 	.word	0x00006910


	//   ....[49]....
        /*0228*/ 	.word	0x00006970


	//   ....[50]....
        /*022c*/ 	.word	0x000069f0


	//   ....[51]....
        /*0230*/ 	.word	0x00006a20


	//   ....[52]....
        /*0234*/ 	.word	0x00006a80


	//----- nvinfo : EIATTR_VRC_CTA_INIT_COUNT
	.align		4
.L_25:
        /*0238*/ 	.byte	0x02, 0x4a
	.zero		1
	.zero		1


	//----- nvinfo : EIATTR_EXIT_INSTR_OFFSETS
	.align		4
        /*023c*/ 	.byte	0x04, 0x1c
        /*023e*/ 	.short	(.L_27 - .L_26)


	//   ....[0]....
.L_26:
        /*0240*/ 	.word	0x000000a0


	//   ....[1]....
        /*0244*/ 	.word	0x00006050


	//----- nvinfo : EIATTR_CRS_STACK_SIZE
	.align		4
.L_27:
        /*0248*/ 	.byte	0x04, 0x1e
        /*024a*/ 	.short	(.L_29 - .L_28)
.L_28:
        /*024c*/ 	.word	0x00000000


	//----- nvinfo : EIATTR_CBANK_PARAM_SIZE
	.align		4
.L_29:
        /*0250*/ 	.byte	0x03, 0x19
        /*0252*/ 	.short	0x0030


	//----- nvinfo : EIATTR_PARAM_CBANK
	.align		4
        /*0254*/ 	.byte	0x04, 0x0a
        /*0256*/ 	.short	(.L_31 - .L_30)
	.align		4
.L_30:
        /*0258*/ 	.word	index@(.nv.constant0._Z15knn_warp_kernelPK6float2iS1_iPSt4pairIifEii)
        /*025c*/ 	.short	0x0380
        /*025e*/ 	.short	0x0030


	//----- nvinfo : EIATTR_SW_WAR
	.align		4
.L_31:
        /*0260*/ 	.byte	0x04, 0x36
        /*0262*/ 	.short	(.L_33 - .L_32)
.L_32:
        /*0264*/ 	.word	0x00000008
.L_33:


//--------------------- .nv.callgraph             --------------------------
	.section	.nv.callgraph,"",@"SHT_CUDA_CALLGRAPH"
	.align	4
	.sectionentsize	8
	.align		4
        /*0000*/ 	.word	0x00000000
	.align		4
        /*0004*/ 	.word	0xffffffff
	.align		4
        /*0008*/ 	.word	0x00000000
	.align		4
        /*000c*/ 	.word	0xfffffffe
	.align		4
        /*0010*/ 	.word	0x00000000
	.align		4
        /*0014*/ 	.word	0xfffffffd
	.align		4
        /*0018*/ 	.word	0x00000000
	.align		4
        /*001c*/ 	.word	0xfffffffc


//--------------------- .text._Z15knn_warp_kernelPK6float2iS1_iPSt4pairIifEii --------------------------
	.section	.text._Z15knn_warp_kernelPK6float2iS1_iPSt4pairIifEii,"ax",@progbits
	.align	128
        .global         _Z15knn_warp_kernelPK6float2iS1_iPSt4pairIifEii
        .type           _Z15knn_warp_kernelPK6float2iS1_iPSt4pairIifEii,@function
        .size           _Z15knn_warp_kernelPK6float2iS1_iPSt4pairIifEii,(.L_x_264 - _Z15knn_warp_kernelPK6float2iS1_iPSt4pairIifEii)
        .other          _Z15knn_warp_kernelPK6float2iS1_iPSt4pairIifEii,@"STO_CUDA_ENTRY STV_DEFAULT"
_Z15knn_warp_kernelPK6float2iS1_iPSt4pairIifEii:
.text._Z15knn_warp_kernelPK6float2iS1_iPSt4pairIifEii:
[----:B------:R-:W-:Y:S01]  /*0000*/  LDC R1, c[0x0][0x37c] ;  /* 0x0000df00ff017b82 */ /* 0x000fe20000000800 */
[----:B------:R-:W0:Y:S01]  /*0010*/  S2R R0, SR_TID.X ;  /* 0x0000000000007919 */ /* 0x000e220000002100 */
[----:B------:R-:W1:Y:S01]  /*0020*/  LDCU UR10, c[0x0][0x360] ;  /* 0x00006c00ff0a77ac */ /* 0x000e620008000800 */
[----:B------:R-:W2:Y:S01]  /*0030*/  S2R R20, SR_CTAID.X ;  /* 0x0000000000147919 */ /* 0x000ea20000002500 */
[----:B------:R-:W3:Y:S01]  /*0040*/  LDCU UR4, c[0x0][0x388] ;  /* 0x00007100ff0477ac */ /* 0x000ee20008000800 */
[----:B------:R-:W-:Y:S01]  /*0050*/  VOTEU.ANY UR7, UPT, PT ;  /* 0x0000000000077886 */ /* 0x000fe200038e0100 */
[----:B-1----:R-:W-:Y:S01]  /*0060*/  USHF.R.U32.HI UR6, URZ, 0x5, UR10 ;  /* 0x00000005ff067899 */ /* 0x002fe2000801160a */
[----:B0-----:R-:W-:-:S05]  /*0070*/  SHF.R.U32.HI R3, RZ, 0x5, R0 ;  /* 0x00000005ff037819 */ /* 0x001fca0000011600 */
[----:B--2---:R-:W-:-:S05]  /*0080*/  IMAD R20, R20, UR6, R3 ;  /* 0x0000000614147c24 */ /* 0x004fca000f8e0203 */
[----:B---3--:R-:W-:-:S13]  /*0090*/  ISETP.GE.AND P0, PT, R20, UR4, PT ;  /* 0x0000000414007c0c */ /* 0x008fda000bf06270 */
[----:B------:R-:W-:Y:S05]  /*00a0*/  @P0 EXIT ;  /* 0x000000000000094d */ /* 0x000fea0003800000 */
[----:B------:R-:W0:Y:S01]  /*00b0*/  S2UR UR5, SR_CgaCtaId ;  /* 0x00000000000579c3 */ /* 0x000e220000008800 */
[----:B------:R-:W-:Y:S01]  /*00c0*/  UMOV UR4, 0x400 ;  /* 0x0000040000047882 */ /* 0x000fe20000000000 */
[----:B------:R-:W-:Y:S01]  /*00d0*/  LOP3.LUT R21, R0, 0x1f, RZ, 0xc0, !PT ;  /* 0x0000001f00157812 */ /* 0x000fe200078ec0ff */
[----:B------:R-:W1:Y:S03]  /*00e0*/  LDCU.64 UR8, c[0x0][0x358] ;  /* 0x00006b00ff0877ac */ /* 0x000e660008000a00 */
[----:B------:R-:W-:Y:S01]  /*00f0*/  LOP3.LUT R5, RZ, R21, RZ, 0x33, !PT ;  /* 0x00000015ff057212 */ /* 0x000fe200078e33ff */
[C---:B------:R-:W-:Y:S01]  /*0100*/  IMAD.SHL.U32 R12, R21.reuse, 0x8, RZ ;  /* 0x00000008150c7824 */ /* 0x040fe200078e00ff */
[----:B------:R-:W2:Y:S01]  /*0110*/  LDC.64 R6, c[0x0][0x3a8] ;  /* 0x0000ea00ff067b82 */ /* 0x000ea20000000a00 */
[----:B------:R-:W-:Y:S01]  /*0120*/  LOP3.LUT R8, R21, 0x60, RZ, 0xfc, !PT ;  /* 0x0000006015087812 */ /* 0x000fe200078efcff */
[----:B0-----:R-:W-:Y:S01]  /*0130*/  ULEA UR4, UR5, UR4, 0x18 ;  /* 0x0000000405047291 */ /* 0x001fe2000f8ec0ff */
[----:B--2---:R-:W-:-:S02]  /*0140*/  IMAD.SHL.U32 R2, R7, 0x8, RZ ;  /* 0x0000000807027824 */ /* 0x004fc400078e00ff */
[----:B------:R-:W-:-:S03]  /*0150*/  IMAD.SHL.U32 R4, R6, 0x2, RZ ;  /* 0x0000000206047824 */ /* 0x000fc600078e00ff */
[----:B------:R-:W-:Y:S02]  /*0160*/  VIADD R2, R2, UR4 ;  /* 0x0000000402027c36 */ /* 0x000fe40008000000 */
[----:B------:R-:W-:-:S04]  /*0170*/  IMAD.SHL.U32 R7, R4, 0x8, RZ ;  /* 0x0000000804077824 */ /* 0x000fc800078e00ff */
[--C-:B------:R-:W-:Y:S02]  /*0180*/  IMAD R4, R7, UR6, R2.reuse ;  /* 0x0000000607047c24 */ /* 0x100fe4000f8e0202 */
[----:B------:R-:W-:Y:S01]  /*0190*/  IMAD R2, R3, R7, R2 ;  /* 0x0000000703027224 */ /* 0x000fe200078e0202 */
[----:B------:R-:W-:Y:S01]  /*01a0*/  LOP3.LUT R7, R21, 0x40, RZ, 0xfc, !PT ;  /* 0x0000004015077812 */ /* 0x000fe200078efcff */
[----:B------:R-:W-:Y:S02]  /*01b0*/  IMAD R3, R3, 0x4, R4 ;  /* 0x0000000403037824 */ /* 0x000fe400078e0204 */
[----:B------:R-:W-:Y:S02]  /*01c0*/  IMAD.IADD R4, R5, 0x1, R6 ;  /* 0x0000000105047824 */ /* 0x000fe400078e0206 */
[----:B------:R-:W-:Y:S01]  /*01d0*/  IMAD R5, R6, 0x8, R2 ;  /* 0x0000000806057824 */ /* 0x000fe200078e0202 */
[----:B------:R-:W-:Y:S02]  /*01e0*/  LOP3.LUT R6, R21, 0x20, RZ, 0xfc, !PT ;  /* 0x0000002015067812 */ /* 0x000fe400078efcff */
[----:B------:R-:W-:Y:S01]  /*01f0*/  LEA.HI R10, R4, 0x1, RZ, 0x1b ;  /* 0x00000001040a7811 */ /* 0x000fe200078fd8ff */
[----:B------:R-:W-:-:S03]  /*0200*/  IMAD.IADD R11, R5, 0x1, R12 ;  /* 0x00000001050b7824 */ /* 0x000fc600078e020c */
[C---:B------:R-:W-:Y:S02]  /*0210*/  LOP3.LUT R9, R10.reuse, 0x3, RZ, 0xc0, !PT ;  /* 0x000000030a097812 */ /* 0x040fe400078ec0ff */
[----:B-1----:R-:W-:-:S07]  /*0220*/  LOP3.LUT R10, R10, 0xffffff8, RZ, 0xc0, !PT ;  /* 0x0ffffff80a0a7812 */ /* 0x002fce00078ec0ff */
.L_x_200:
[----:B------:R-:W0:Y:S01]  /*0230*/  LDCU UR4, c[0x0][0x3a8] ;  /* 0x00007500ff0477ac */ /* 0x000e220008000800 */
[----:B------:R-:W-:Y:S01]  /*0240*/  BSSY.RECONVERGENT B0, `(.L_x_0) ;  /* 0x0000043000007945 */ /* 0x000fe20003800200 */
[----:B0-----:R-:W-:-:S13]  /*0250*/  ISETP.GE.AND P0, PT, R21, UR4, PT ;  /* 0x0000000415007c0c */ /* 0x001fda000bf06270 */
[----:B--2-4-:R-:W-:Y:S05]  /*0260*/  @P0 BRA `(.L_x_1) ;  /* 0x0000000400000947 */ /* 0x014fea0003800000 */
[C---:B------:R-:W-:Y:S01]  /*0270*/  ISETP.GE.U32.AND P0, PT, R4.reuse, 0xe0, PT ;  /* 0x000000e00400780c */ /* 0x040fe20003f06070 */
[----:B------:R-:W-:Y:S01]  /*0280*/  BSSY.RECONVERGENT B1, `(.L_x_2) ;  /* 0x0000024000017945 */ /* 0x000fe20003800200 */
[----:B------:R-:W-:Y:S01]  /*0290*/  LEA.HI R12, R4, 0x1, RZ, 0x1b ;  /* 0x00000001040c7811 */ /* 0x000fe200078fd8ff */
[----:B------:R-:W-:-:S03]  /*02a0*/  IMAD.MOV.U32 R17, RZ, RZ, R21 ;  /* 0x000000ffff117224 */ /* 0x000fc600078e0015 */
[----:B------:R-:W-:-:S04]  /*02b0*/  LOP3.LUT R16, R12, 0x7, RZ, 0xc0, !PT ;  /* 0x000000070c107812 */ /* 0x000fc800078ec0ff */
[----:B------:R-:W-:-:S03]  /*02c0*/  ISETP.NE.AND P1, PT, R16, RZ, PT ;  /* 0x000000ff1000720c */ /* 0x000fc60003f25270 */
[----:B------:R-:W-:Y:S10]  /*02d0*/  @!P0 BRA `(.L_x_3) ;  /* 0x0000000000788947 */ /* 0x000ff40003800000 */
[----:B------:R-:W0:Y:S01]  /*02e0*/  S2UR UR6, SR_CgaCtaId ;  /* 0x00000000000679c3 */ /* 0x000e220000008800 */
[----:B------:R-:W1:Y:S01]  /*02f0*/  LDCU.64 UR12, c[0x0][0x3a8] ;  /* 0x00007500ff0c77ac */ /* 0x000e620008000a00 */
[----:B------:R-:W-:Y:S01]  /*0300*/  SHF.R.U32.HI R10, RZ, 0x5, R0 ;  /* 0x00000005ff0a7819 */ /* 0x000fe20000011600 */
[----:B------:R-:W-:Y:S01]  /*0310*/  IMAD.SHL.U32 R12, R21, 0x8, RZ ;  /* 0x00000008150c7824 */ /* 0x000fe200078e00ff */
[----:B------:R-:W-:Y:S01]  /*0320*/  MOV R17, R21 ;  /* 0x0000001500117202 */ /* 0x000fe20000000f00 */
[----:B------:R-:W-:Y:S01]  /*0330*/  UMOV UR5, 0x400 ;  /* 0x0000040000057882 */ /* 0x000fe20000000000 */
[----:B-1----:R-:W-:Y:S01]  /*0340*/  USHF.L.U32 UR4, UR13, 0x3, URZ ;  /* 0x000000030d047899 */ /* 0x002fe200080006ff */
[----:B------:R-:W-:Y:S01]  /*0350*/  IMAD R13, R10, UR12, RZ ;  /* 0x0000000c0a0d7c24 */ /* 0x000fe2000f8e02ff */
[----:B------:R-:W-:Y:S01]  /*0360*/  LEA.HI R10, R4, 0x1, RZ, 0x1b ;  /* 0x00000001040a7811 */ /* 0x000fe200078fd8ff */
[----:B0-----:R-:W-:-:S03]  /*0370*/  ULEA UR5, UR6, UR5, 0x18 ;  /* 0x0000000506057291 */ /* 0x001fc6000f8ec0ff */
[----:B------:R-:W-:Y:S02]  /*0380*/  LEA R13, R13, UR4, 0x4 ;  /* 0x000000040d0d7c11 */ /* 0x000fe4000f8e20ff */
[----:B------:R-:W-:Y:S02]  /*0390*/  LOP3.LUT R10, R10, 0xffffff8, RZ, 0xc0, !PT ;  /* 0x0ffffff80a0a7812 */ /* 0x000fe400078ec0ff */
[----:B------:R-:W-:Y:S01]  /*03a0*/  IADD3 R15, PT, PT, R13, UR5, R12 ;  /* 0x000000050d0f7c10 */ /* 0x000fe2000fffe00c */
[----:B------:R-:W-:Y:S02]  /*03b0*/  IMAD.MOV.U32 R12, RZ, RZ, 0x7f7fffff ;  /* 0x7f7fffffff0c7424 */ /* 0x000fe400078e00ff */
[----:B------:R-:W-:Y:S02]  /*03c0*/  IMAD.MOV.U32 R13, RZ, RZ, -0x1 ;  /* 0xffffffffff0d7424 */ /* 0x000fe400078e00ff */
[----:B------:R-:W-:Y:S02]  /*03d0*/  IMAD.MOV R14, RZ, RZ, -R10 ;  /* 0x000000ffff0e7224 */ /* 0x000fe400078e0a0a */
[----:B------:R-:W-:-:S07]  /*03e0*/  VIADD R15, R15, 0x400 ;  /* 0x000004000f0f7836 */ /* 0x000fce0000000000 */
.L_x_4:
[----:B------:R-:W-:Y:S01]  /*03f0*/  VIADD R14, R14, 0x8 ;  /* 0x000000080e0e7836 */ /* 0x000fe20000000000 */
[----:B------:R-:W-:Y:S01]  /*0400*/  STS.64 [R15+-0x400], R12 ;  /* 0xfffc000c0f007388 */ /* 0x000fe20000000a00 */
[----:B------:R-:W-:-:S03]  /*0410*/  VIADD R17, R17, 0x100 ;  /* 0x0000010011117836 */ /* 0x000fc60000000000 */
[----:B------:R-:W-:Y:S01]  /*0420*/  ISETP.NE.AND P0, PT, R14, RZ, PT ;  /* 0x000000ff0e00720c */ /* 0x000fe20003f05270 */
[----:B------:R-:W-:Y:S04]  /*0430*/  STS.64 [R15+-0x300], R12 ;  /* 0xfffd000c0f007388 */ /* 0x000fe80000000a00 */
[----:B------:R-:W-:Y:S04]  /*0440*/  STS.64 [R15+-0x200], R12 ;  /* 0xfffe000c0f007388 */ /* 0x000fe80000000a00 */
[----:B------:R-:W-:Y:S04]  /*0450*/  STS.64 [R15+-0x100], R12 ;  /* 0xffff000c0f007388 */ /* 0x000fe80000000a00 */
[----:B------:R-:W-:Y:S04]  /*0460*/  STS.64 [R15], R12 ;  /* 0x0000000c0f007388 */ /* 0x000fe80000000a00 */
[----:B------:R-:W-:Y:S04]  /*0470*/  STS.64 [R15+0x100], R12 ;  /* 0x0001000c0f007388 */ /* 0x000fe80000000a00 */
[----:B------:R-:W-:Y:S04]  /*0480*/  STS.64 [R15+0x200], R12 ;  /* 0x0002000c0f007388 */ /* 0x000fe80000000a00 */
[----:B------:R0:W-:Y:S02]  /*0490*/  STS.64 [R15+0x300], R12 ;  /* 0x0003000c0f007388 */ /* 0x0001e40000000a00 */
[----:B0-----:R-:W-:Y:S01]  /*04a0*/  VIADD R15, R15, 0x800 ;  /* 0x000008000f0f7836 */ /* 0x001fe20000000000 */
[----:B------:R-:W-:Y:S06]  /*04b0*/  @P0 BRA `(.L_x_4) ;  /* 0xfffffffc00cc0947 */ /* 0x000fec000383ffff */
.L_x_3:
[----:B------:R-:W-:Y:S05]  /*04c0*/  BSYNC.RECONVERGENT B1 ;  /* 0x0000000000017941 */ /* 0x000fea0003800200 */
.L_x_2:
[----:B------:R-:W-:Y:S05]  /*04d0*/  @!P1 BRA `(.L_x_1) ;  /* 0x0000000000649947 */ /* 0x000fea0003800000 */
[----:B------:R-:W-:Y:S01]  /*04e0*/  VIADD R16, R16, 0xffffffff ;  /* 0xffffffff10107836 */ /* 0x000fe20000000000 */
[----:B------:R-:W-:-:S04]  /*04f0*/  ISETP.NE.AND P1, PT, R9, RZ, PT ;  /* 0x000000ff0900720c */ /* 0x000fc80003f25270 */
[----:B------:R-:W-:-:S13]  /*0500*/  ISETP.GE.U32.AND P0, PT, R16, 0x3, PT ;  /* 0x000000031000780c */ /* 0x000fda0003f06070 */
[C---:B------:R-:W-:Y:S01]  /*0510*/  @P0 IMAD R14, R17.reuse, 0x8, R2 ;  /* 0x00000008110e0824 */ /* 0x040fe200078e0202 */
[----:B------:R-:W-:Y:S01]  /*0520*/  @P0 IADD3 R17, PT, PT, R17, 0x80, RZ ;  /* 0x0000008011110810 */ /* 0x000fe20007ffe0ff */
[----:B------:R-:W-:Y:S02]  /*0530*/  @P0 IMAD.MOV.U32 R12, RZ, RZ, 0x7f7fffff ;  /* 0x7f7fffffff0c0424 */ /* 0x000fe400078e00ff */
[----:B------:R-:W-:-:S05]  /*0540*/  @P0 IMAD.MOV.U32 R13, RZ, RZ, -0x1 ;  /* 0xffffffffff0d0424 */ /* 0x000fca00078e00ff */
[----:B------:R0:W-:Y:S04]  /*0550*/  @P0 STS.64 [R14], R12 ;  /* 0x0000000c0e000388 */ /* 0x0001e80000000a00 */
[----:B------:R0:W-:Y:S04]  /*0560*/  @P0 STS.64 [R14+0x100], R12 ;  /* 0x0001000c0e000388 */ /* 0x0001e80000000a00 */
[----:B------:R0:W-:Y:S04]  /*0570*/  @P0 STS.64 [R14+0x200], R12 ;  /* 0x0002000c0e000388 */ /* 0x0001e80000000a00 */
[----:B------:R0:W-:Y:S01]  /*0580*/  @P0 STS.64 [R14+0x300], R12 ;  /* 0x0003000c0e000388 */ /* 0x0001e20000000a00 */
[----:B------:R-:W-:Y:S05]  /*0590*/  @!P1 BRA `(.L_x_1) ;  /* 0x0000000000349947 */ /* 0x000fea0003800000 */
[----:B0-----:R-:W-:Y:S01]  /*05a0*/  VIADD R12, R9, 0xffffffff ;  /* 0xffffffff090c7836 */ /* 0x001fe20000000000 */
[----:B------:R-:W-:-:S04]  /*05b0*/  LOP3.LUT P0, RZ, R4, 0x20, RZ, 0xc0, !PT ;  /* 0x0000002004ff7812 */ /* 0x000fc8000780c0ff */
[----:B------:R-:W-:-:S09]  /*05c0*/  ISETP.NE.AND P1, PT, R12, RZ, PT ;  /* 0x000000ff0c00720c */ /* 0x000fd20003f25270 */
[----:B------:R-:W-:Y:S02]  /*05d0*/  @!P0 IMAD.MOV.U32 R14, RZ, RZ, 0x7f7fffff ;  /* 0x7f7fffffff0e8424 */ /* 0x000fe400078e00ff */
[----:B------:R-:W-:Y:S02]  /*05e0*/  @!P0 IMAD.MOV.U32 R15, RZ, RZ, -0x1 ;  /* 0xffffffffff0f8424 */ /* 0x000fe400078e00ff */
[C---:B------:R-:W-:Y:S02]  /*05f0*/  @P1 IMAD R18, R17.reuse, 0x8, R2 ;  /* 0x0000000811121824 */ /* 0x040fe400078e0202 */
[----:B------:R-:W-:Y:S02]  /*0600*/  @P1 VIADD R17, R17, 0x40 ;  /* 0x0000004011111836 */ /* 0x000fe40000000000 */
[----:B------:R-:W-:Y:S02]  /*0610*/  @P1 IMAD.MOV.U32 R12, RZ, RZ, 0x7f7fffff ;  /* 0x7f7fffffff0c1424 */ /* 0x000fe400078e00ff */
[----:B------:R-:W-:-:S02]  /*0620*/  @P1 IMAD.MOV.U32 R13, RZ, RZ, -0x1 ;  /* 0xffffffffff0d1424 */ /* 0x000fc400078e00ff */
[----:B------:R-:W-:-:S03]  /*0630*/  @!P0 IMAD R16, R17, 0x8, R2 ;  /* 0x0000000811108824 */ /* 0x000fc600078e0202 */
[----:B------:R1:W-:Y:S04]  /*0640*/  @P1 STS.64 [R18], R12 ;  /* 0x0000000c12001388 */ /* 0x0003e80000000a00 */
[----:B------:R1:W-:Y:S04]  /*0650*/  @P1 STS.64 [R18+0x100], R12 ;  /* 0x0001000c12001388 */ /* 0x0003e80000000a00 */
[----:B------:R1:W-:Y:S02]  /*0660*/  @!P0 STS.64 [R16], R14 ;  /* 0x0000000e10008388 */ /* 0x0003e40000000a00 */
.L_x_1:
[----:B------:R-:W-:Y:S05]  /*0670*/  BSYNC.RECONVERGENT B0 ;  /* 0x0000000000007941 */ /* 0x000fea0003800200 */
.L_x_0:
[----:B------:R-:W-:Y:S02]  /*0680*/  ISETP.NE.AND P1, PT, R21, RZ, PT ;  /* 0x000000ff1500720c */ /* 0x000fe40003f25270 */
[----:B01----:R-:W-:Y:S01]  /*0690*/  CS2R R12, SRZ ;  /* 0x00000000000c7805 */ /* 0x003fe2000001ff00 */
[----:B------:R-:W0:Y:S10]  /*06a0*/  LDC R16, c[0x0][0x398] ;  /* 0x0000e600ff107b82 */ /* 0x000e340000000800 */
[----:B------:R-:W1:Y:S02]  /*06b0*/  @!P1 LDC.64 R14, c[0x0][0x380] ;  /* 0x0000e000ff0e9b82 */ /* 0x000e640000000a00 */
[----:B-1----:R-:W-:-:S05]  /*06c0*/  @!P1 IMAD.WIDE R14, R20, 0x8, R14 ;  /* 0x00000008140e9825 */ /* 0x002fca00078e020e */
[----:B------:R1:W5:Y:S01]  /*06d0*/  @!P1 LDG.E.64.CONSTANT R12, desc[UR8][R14.64] ;  /* 0x000000080e0c9981 */ /* 0x000362000c1e9b00 */
[----:B------:R-:W-:Y:S01]  /*06e0*/  USHF.R.U32.HI UR4, URZ, 0x5, UR10 ;  /* 0x00000005ff047899 */ /* 0x000fe2000801160a */
[----:B0-----:R-:W-:Y:S01]  /*06f0*/  ISETP.GE.AND P0, PT, R16, 0x1, PT ;  /* 0x000000011000780c */ /* 0x001fe20003f06270 */
[----:B------:R-:W-:Y:S01]  /*0700*/  IMAD.U32 R16, RZ, RZ, UR7 ;  /* 0x00000007ff107e24 */ /* 0x000fe2000f8e00ff */
[----:B------:R1:W-:Y:S03]  /*0710*/  @!P1 STS [R3], RZ ;  /* 0x000000ff03009388 */ /* 0x0003e60000000800 */
[----:B------:R-:W-:-:S04]  /*0720*/  IMAD.U32 R18, RZ, RZ, UR4 ;  /* 0x00000004ff127e24 */ /* 0x000fc8000f8e00ff */
[----:B------:R-:W-:-:S05]  /*0730*/  IMAD R17, R18, 0x4, R3 ;  /* 0x0000000412117824 */ /* 0x000fca00078e0203 */
[----:B------:R1:W-:Y:S01]  /*0740*/  @!P1 STS [R17], RZ ;  /* 0x000000ff11009388 */ /* 0x0003e20000000800 */
[----:B------:R-:W-:Y:S05]  /*0750*/  WARPSYNC R16 ;  /* 0x0000000010007348 */ /* 0x000fea0003800000 */
[----:B------:R-:W-:Y:S05]  /*0760*/  BRA.DIV UR7, `(.L_x_5) ;  /* 0x0000005a073c7947 */ /* 0x000fea000b800000 */
[----:B-----5:R0:W2:Y:S04]  /*0770*/  SHFL.IDX PT, R18, R12, RZ, 0x1f ;  /* 0x00001fff0c127589 */ /* 0x0200a800000e0000 */
[----:B------:R0:W3:Y:S02]  /*0780*/  SHFL.IDX PT, R22, R13, RZ, 0x1f ;  /* 0x00001fff0d167589 */ /* 0x0000e400000e0000 */
.L_x_204:
[----:B------:R-:W-:Y:S05]  /*0790*/  @!P0 BRA `(.L_x_6) ;  /* 0x0000004c00948947 */ /* 0x000fea0003800000 */
[----:B-1----:R-:W-:Y:S01]  /*07a0*/  MOV R14, 0x7f7fffff ;  /* 0x7f7fffff000e7802 */ /* 0x002fe20000000f00 */
[----:B------:R-:W-:-:S07]  /*07b0*/  IMAD.MOV.U32 R19, RZ, RZ, RZ ;  /* 0x000000ffff137224 */ /* 0x000fce00078e00ff */
.L_x_190:
[----:B01----:R-:W0:Y:S01]  /*07c0*/  LDC R12, c[0x0][0x3ac] ;  /* 0x0000eb00ff0c7b82 */ /* 0x003e220000000800 */
[----:B------:R-:W0:Y:S01]  /*07d0*/  LDCU UR4, c[0x0][0x398] ;  /* 0x00007300ff0477ac */ /* 0x000e220008000800 */
[----:B------:R-:W-:-:S05]  /*07e0*/  IMAD.MOV R23, RZ, RZ, -R19 ;  /* 0x000000ffff177224 */ /* 0x000fca00078e0a13 */
[----:B0-----:R-:W-:-:S04]  /*07f0*/  VIADDMNMX R23, R23, UR4, R12, PT ;  /* 0x0000000417177c46 */ /* 0x001fc8000b80010c */
[----:B------:R-:W-:-:S13]  /*0800*/  ISETP.GE.AND P0, PT, R0, R23, PT ;  /* 0x000000170000720c */ /* 0x000fda0003f06270 */
[----:B----4-:R-:W-:Y:S05]  /*0810*/  @P0 BRA `(.L_x_7) ;  /* 0x0000000000340947 */ /* 0x010fea0003800000 */
[----:B------:R-:W0:Y:S01]  /*0820*/  S2R R12, SR_CgaCtaId ;  /* 0x00000000000c7919 */ /* 0x000e220000008800 */
[----:B------:R-:W-:Y:S01]  /*0830*/  MOV R15, 0x400 ;  /* 0x00000400000f7802 */ /* 0x000fe20000000f00 */
[----:B------:R-:W-:-:S03]  /*0840*/  IMAD.MOV.U32 R24, RZ, RZ, R0 ;  /* 0x000000ffff187224 */ /* 0x000fc600078e0000 */
[----:B0-----:R-:W-:-:S07]  /*0850*/  LEA R15, R12, R15, 0x18 ;  /* 0x0000000f0c0f7211 */ /* 0x001fce00078ec0ff */
.L_x_8:
[----:B0-----:R-:W0:Y:S01]  /*0860*/  LDC.64 R12, c[0x0][0x390] ;  /* 0x0000e400ff0c7b82 */ /* 0x001e220000000a00 */
[----:B------:R-:W-:-:S04]  /*0870*/  IMAD.IADD R25, R24, 0x1, R19 ;  /* 0x0000000118197824 */ /* 0x000fc800078e0213 */
[----:B0-----:R-:W-:-:S06]  /*0880*/  IMAD.WIDE R12, R25, 0x8, R12 ;  /* 0x00000008190c7825 */ /* 0x001fcc00078e020c */
[----:B------:R-:W4:Y:S01]  /*0890*/  LDG.E.64.CONSTANT R12, desc[UR8][R12.64] ;  /* 0x000000080c0c7981 */ /* 0x000f22000c1e9b00 */
[C---:B------:R-:W-:Y:S02]  /*08a0*/  IMAD R25, R24.reuse, 0x8, R15 ;  /* 0x0000000818197824 */ /* 0x040fe400078e020f */
[----:B------:R-:W-:-:S05]  /*08b0*/  VIADD R24, R24, UR10 ;  /* 0x0000000a18187c36 */ /* 0x000fca0008000000 */
[----:B------:R-:W-:Y:S01]  /*08c0*/  ISETP.GE.AND P0, PT, R24, R23, PT ;  /* 0x000000171800720c */ /* 0x000fe20003f06270 */
[----:B----4-:R0:W-:-:S12]  /*08d0*/  STS.64 [R25], R12 ;  /* 0x0000000c19007388 */ /* 0x0101d80000000a00 */
[----:B------:R-:W-:Y:S05]  /*08e0*/  @!P0 BRA `(.L_x_8) ;  /* 0xfffffffc00dc8947 */ /* 0x000fea000383ffff */
.L_x_7:
[----:B------:R-:W-:Y:S01]  /*08f0*/  ISETP.GE.AND P0, PT, R21, R23, PT ;  /* 0x000000171500720c */ /* 0x000fe20003f06270 */
[----:B------:R-:W-:Y:S05]  /*0900*/  WARPSYNC.ALL ;  /* 0x0000000000007948 */ /* 0x000fea0003800000 */
[----:B------:R-:W-:Y:S06]  /*0910*/  BAR.SYNC.DEFER_BLOCKING 0x0 ;  /* 0x0000000000007b1d */ /* 0x000fec0000010000 */
[----:B------:R-:W-:Y:S04]  /*0920*/  BSSY B0, `(.L_x_9) ;  /* 0x000026c000007945 */ /* 0x000fe80003800000 */
[----:B------:R-:W-:Y:S05]  /*0930*/  @P0 BRA `(.L_x_10) ;  /* 0x0000002400a80947 */ /* 0x000fea0003800000 */
[----:B------:R-:W-:-:S07]  /*0940*/  IMAD.MOV.U32 R24, RZ, RZ, R21 ;  /* 0x000000ffff187224 */ /* 0x000fce00078e0015 */
.L_x_100:
[----:B-1----:R-:W1:Y:S01]  /*0950*/  S2UR UR5, SR_CgaCtaId ;  /* 0x00000000000579c3 */ /* 0x002e620000008800 */
[----:B------:R-:W-:Y:S01]  /*0960*/  UMOV UR4, 0x400 ;  /* 0x0000040000047882 */ /* 0x000fe20000000000 */
[----:B------:R-:W-:Y:S01]  /*0970*/  BSSY.RECONVERGENT B1, `(.L_x_11) ;  /* 0x0000014000017945 */ /* 0x000fe20003800200 */
[----:B-1----:R-:W-:-:S06]  /*0980*/  ULEA UR4, UR5, UR4, 0x18 ;  /* 0x0000000405047291 */ /* 0x002fcc000f8ec0ff */
[----:B0-----:R-:W-:-:S06]  /*0990*/  LEA R13, R24, UR4, 0x3 ;  /* 0x00000004180d7c11 */ /* 0x001fcc000f8e18ff */
[----:B------:R-:W3:Y:S02]  /*09a0*/  LDS.64 R12, [R13] ;  /* 0x000000000d0c7984 */ /* 0x000ee40000000a00 */
[----:B---3--:R-:W-:Y:S01]  /*09b0*/  FADD R15, -R22, R13 ;  /* 0x0000000d160f7221 */ /* 0x008fe20000000100 */
[----:B--2---:R-:W-:-:S03]  /*09c0*/  FADD R12, -R18, R12 ;  /* 0x0000000c120c7221 */ /* 0x004fc60000000100 */
[----:B------:R-:W-:-:S04]  /*09d0*/  FMUL R15, R15, R15 ;  /* 0x0000000f0f0f7220 */ /* 0x000fc80000400000 */
[----:B------:R-:W-:-:S05]  /*09e0*/  FFMA R12, R12, R12, R15 ;  /* 0x0000000c0c0c7223 */ /* 0x000fca000000000f */
[----:B------:R-:W-:-:S13]  /*09f0*/  FSETP.GEU.AND P0, PT, R12, R14, PT ;  /* 0x0000000e0c00720b */ /* 0x000fda0003f0e000 */
[----:B------:R-:W-:Y:S05]  /*0a00*/  @P0 BRA `(.L_x_12) ;  /* 0x0000000000280947 */ /* 0x000fea0003800000 */
[----:B------:R-:W0:Y:S02]  /*0a10*/  LDS R13, [R17] ;  /* 0x00000000110d7984 */ /* 0x000e240000000800 */
[----:B0-----:R-:W-:-:S13]  /*0a20*/  ISETP.NE.AND P0, PT, R13, RZ, PT ;  /* 0x000000ff0d00720c */ /* 0x001fda0003f05270 */
[----:B------:R-:W-:Y:S05]  /*0a30*/  @P0 BRA `(.L_x_12) ;  /* 0x00000000001c0947 */ /* 0x000fea0003800000 */
[----:B------:R-:W-:Y:S01]  /*0a40*/  IMAD.MOV.U32 R28, RZ, RZ, 0x1 ;  /* 0x00000001ff1c7424 */ /* 0x000fe200078e00ff */
[----:B------:R-:W0:Y:S04]  /*0a50*/  LDCU UR4, c[0x0][0x3a8] ;  /* 0x00007500ff0477ac */ /* 0x000e280008000800 */
[----:B------:R-:W0:Y:S02]  /*0a60*/  ATOMS.ADD R26, [R3], R28 ;  /* 0x0000001c031a738c */ /* 0x000e240000000000 */
[----:B0-----:R-:W-:-:S13]  /*0a70*/  ISETP.GE.AND P0, PT, R26, UR4, PT ;  /* 0x000000041a007c0c */ /* 0x001fda000bf06270 */
[----:B------:R-:W-:Y:S02]  /*0a80*/  @!P0 IMAD R26, R26, 0x8, R5 ;  /* 0x000000081a1a8824 */ /* 0x000fe400078e0205 */
[----:B------:R-:W-:-:S05]  /*0a90*/  @!P0 IMAD.IADD R13, R24, 0x1, R19 ;  /* 0x00000001180d8824 */ /* 0x000fca00078e0213 */
[----:B------:R0:W-:Y:S02]  /*0aa0*/  @!P0 STS.64 [R26], R12 ;  /* 0x0000000c1a008388 */ /* 0x0001e40000000a00 */
.L_x_12:
[----:B------:R-:W-:Y:S05]  /*0ab0*/  BSYNC.RECONVERGENT B1 ;  /* 0x0000000000017941 */ /* 0x000fea0003800200 */
.L_x_11:
[----:B------:R-:W-:Y:S05]  /*0ac0*/  BRA.DIV UR7, `(.L_x_13) ;  /* 0x0000005607a87947 */ /* 0x000fea000b800000 */
[----:B0-----:R-:W-:Y:S01]  /*0ad0*/  IMAD.U32 R12, RZ, RZ, UR7 ;  /* 0x00000007ff0c7e24 */ /* 0x001fe2000f8e00ff */
[----:B------:R-:W-:-:S06]  /*0ae0*/  NOP ;  /* 0x0000000000007918 */ /* 0x000fcc0000000000 */
.L_x_207:
[----:B------:R-:W-:Y:S01]  /*0af0*/  BSSY.RECONVERGENT B1, `(.L_x_14) ;  /* 0x0000009000017945 */ /* 0x000fe20003800200 */
[----:B------:R-:W-:-:S03]  /*0b00*/  HFMA2 R13, -RZ, RZ, 0, 0 ;  /* 0x00000000ff0d7431 */ /* 0x000fc600000001ff */
[----:B------:R-:W-:Y:S05]  /*0b10*/  @P1 BRA `(.L_x_15) ;  /* 0x0000000000181947 */ /* 0x000fea0003800000 */
[----:B------:R-:W0:Y:S01]  /*0b20*/  LDS R12, [R3] ;  /* 0x00000000030c7984 */ /* 0x000e220000000800 */
[----:B------:R-:W0:Y:S02]  /*0b30*/  LDCU UR4, c[0x0][0x3a8] ;  /* 0x00007500ff0477ac */ /* 0x000e240008000800 */
[----:B0-----:R-:W-:-:S13]  /*0b40*/  ISETP.GE.AND P0, PT, R12, UR4, PT ;  /* 0x000000040c007c0c */ /* 0x001fda000bf06270 */
[----:B------:R-:W-:Y:S02]  /*0b50*/  @P0 IMAD.MOV.U32 R12, RZ, RZ, 0x1 ;  /* 0x00000001ff0c0424 */ /* 0x000fe400078e00ff */
[----:B------:R-:W-:-:S03]  /*0b60*/  @P0 IMAD.MOV.U32 R13, RZ, RZ, 0x1 ;  /* 0x00000001ff0d0424 */ /* 0x000fc600078e00ff */
[----:B------:R0:W-:Y:S04]  /*0b70*/  @P0 STS [R17], R12 ;  /* 0x0000000c11000388 */ /* 0x0001e80000000800 */
.L_x_15:
[----:B------:R-:W-:Y:S05]  /*0b80*/  BSYNC.RECONVERGENT B1 ;  /* 0x0000000000017941 */ /* 0x000fea0003800200 */
.L_x_14:
[----:B------:R-:W-:Y:S05]  /*0b90*/  BRA.DIV UR7, `(.L_x_16) ;  /* 0x00000056078c7947 */ /* 0x000fea000b800000 */
[----:B------:R-:W1:Y:S02]  /*0ba0*/  SHFL.IDX PT, R13, R13, RZ, 0x1f ;  /* 0x00001fff0d0d7589 */ /* 0x000e6400000e0000 */
.L_x_210:
[----:B-1----:R-:W-:-:S13]  /*0bb0*/  ISETP.NE.AND P0, PT, R13, RZ, PT ;  /* 0x000000ff0d00720c */ /* 0x002fda0003f05270 */
[----:B------:R-:W-:Y:S05]  /*0bc0*/  @!P0 BRA `(.L_x_17) ;  /* 0x0000002000f88947 */ /* 0x000fea0003800000 */
[----:B------:R1:W2:Y:S01]  /*0bd0*/  LDS R15, [R3] ;  /* 0x00000000030f7984 */ /* 0x0002a20000000800 */
[----:B------:R-:W3:Y:S01]  /*0be0*/  LDCU UR4, c[0x0][0x3a8] ;  /* 0x00007500ff0477ac */ /* 0x000ee20008000800 */
[----:B------:R-:W-:Y:S01]  /*0bf0*/  BSSY.RECONVERGENT B1, `(.L_x_18) ;  /* 0x000006e000017945 */ /* 0x000fe20003800200 */
[----:B---3--:R-:W-:-:S13]  /*0c00*/  ISETP.GE.AND P2, PT, R21, UR4, PT ;  /* 0x0000000415007c0c */ /* 0x008fda000bf46270 */
[----:B-1----:R-:W-:Y:S05]  /*0c10*/  @P2 BRA `(.L_x_19) ;  /* 0x0000000400ac2947 */ /* 0x002fea0003800000 */
[----:B------:R-:W-:Y:S01]  /*0c20*/  ISETP.GE.U32.AND P0, PT, R4, 0xe0, PT ;  /* 0x000000e00400780c */ /* 0x000fe20003f06070 */
[----:B------:R-:W-:Y:S01]  /*0c30*/  BSSY.RECONVERGENT B2, `(.L_x_20) ;  /* 0x0000031000027945 */ /* 0x000fe20003800200 */
[----:B------:R-:W-:-:S11]  /*0c40*/  IMAD.MOV.U32 R14, RZ, RZ, R21 ;  /* 0x000000ffff0e7224 */ /* 0x000fd600078e0015 */
[----:B------:R-:W-:Y:S05]  /*0c50*/  @!P0 BRA `(.L_x_21) ;  /* 0x0000000000b88947 */ /* 0x000fea0003800000 */
[----:B------:R-:W-:Y:S02]  /*0c60*/  IMAD.MOV.U32 R26, RZ, RZ, RZ ;  /* 0x000000ffff1a7224 */ /* 0x000fe400078e00ff */
[----:B------:R-:W-:-:S07]  /*0c70*/  IMAD.MOV.U32 R14, RZ, RZ, R21 ;  /* 0x000000ffff0e7224 */ /* 0x000fce00078e0015 */
.L_x_22:
[----:B--2---:R-:W-:Y:S01]  /*0c80*/  ISETP.GT.AND P0, PT, R15, R14, PT ;  /* 0x0000000e0f00720c */ /* 0x004fe20003f04270 */
[C---:B------:R-:W-:Y:S02]  /*0c90*/  IMAD R25, R14.reuse, 0x8, R5 ;  /* 0x000000080e197824 */ /* 0x040fe400078e0205 */
[----:B------:R-:W-:Y:S02]  /*0ca0*/  VIADD R28, R14, 0x20 ;  /* 0x000000200e1c7836 */ /* 0x000fe40000000000 */
[----:B------:R-:W-:-:S08]  /*0cb0*/  VIADD R26, R26, 0x8 ;  /* 0x000000081a1a7836 */ /* 0x000fd00000000000 */
[----:B0-----:R-:W-:Y:S02]  /*0cc0*/  @!P0 IMAD.MOV.U32 R12, RZ, RZ, 0x7f7fffff ;  /* 0x7f7fffffff0c8424 */ /* 0x001fe400078e00ff */
[----:B------:R-:W-:-:S05]  /*0cd0*/  @!P0 IMAD.MOV.U32 R13, RZ, RZ, -0x1 ;  /* 0xffffffffff0d8424 */ /* 0x000fca00078e00ff */
[----:B------:R0:W-:Y:S01]  /*0ce0*/  @!P0 STS.64 [R25], R12 ;  /* 0x0000000c19008388 */ /* 0x0001e20000000a00 */
[----:B------:R-:W-:Y:S02]  /*0cf0*/  ISETP.GT.AND P0, PT, R15, R28, PT ;  /* 0x0000001c0f00720c */ /* 0x000fe40003f04270 */
[----:B------:R-:W-:-:S11]  /*0d00*/  IADD3 R28, PT, PT, R14, 0x40, RZ ;  /* 0x000000400e1c7810 */ /* 0x000fd60007ffe0ff */
[----:B0-----:R-:W-:Y:S02]  /*0d10*/  @!P0 IMAD.MOV.U32 R12, RZ, RZ, 0x7f7fffff ;  /* 0x7f7fffffff0c8424 */ /* 0x001fe400078e00ff */
[----:B------:R-:W-:-:S05]  /*0d20*/  @!P0 IMAD.MOV.U32 R13, RZ, RZ, -0x1 ;  /* 0xffffffffff0d8424 */ /* 0x000fca00078e00ff */
[----:B------:R0:W-:Y:S01]  /*0d30*/  @!P0 STS.64 [R25+0x100], R12 ;  /* 0x0001000c19008388 */ /* 0x0001e20000000a00 */
[----:B------:R-:W-:Y:S01]  /*0d40*/  ISETP.GT.AND P0, PT, R15, R28, PT ;  /* 0x0000001c0f00720c */ /* 0x000fe20003f04270 */
[----:B------:R-:W-:-:S12]  /*0d50*/  VIADD R28, R14, 0x60 ;  /* 0x000000600e1c7836 */ /* 0x000fd80000000000 */
        /* <DEDUP_REMOVED lines=13> */
[----:B------:R-:W-:Y:S02]  /*0e30*/  ISETP.GT.AND P0, PT, R15, R28, PT ;  /* 0x0000001c0f00720c */ /* 0x000fe40003f04270 */
[----:B------:R-:W-:-:S11]  /*0e40*/  IADD3 R28, PT, PT, R14, 0xc0, RZ ;  /* 0x000000c00e1c7810 */ /* 0x000fd60007ffe0ff */
[----:B0-----:R-:W-:Y:S02]  /*0e50*/  @!P0 IMAD.MOV.U32 R12, RZ, RZ, 0x7f7fffff ;  /* 0x7f7fffffff0c8424 */ /* 0x001fe400078e00ff */
[----:B------:R-:W-:-:S05]  /*0e60*/  @!P0 IMAD.MOV.U32 R13, RZ, RZ, -0x1 ;  /* 0xffffffffff0d8424 */ /* 0x000fca00078e00ff */
[----:B------:R0:W-:Y:S01]  /*0e70*/  @!P0 STS.64 [R25+0x500], R12 ;  /* 0x0005000c19008388 */ /* 0x0001e20000000a00 */
[----:B------:R-:W-:Y:S01]  /*0e80*/  ISETP.GT.AND P0, PT, R15, R28, PT ;  /* 0x0000001c0f00720c */ /* 0x000fe20003f04270 */
[C---:B------:R-:W-:Y:S02]  /*0e90*/  VIADD R28, R14.reuse, 0xe0 ;  /* 0x000000e00e1c7836 */ /* 0x040fe40000000000 */
[----:B------:R-:W-:-:S10]  /*0ea0*/  VIADD R14, R14, 0x100 ;  /* 0x000001000e0e7836 */ /* 0x000fd40000000000 */
[----:B0-----:R-:W-:Y:S02]  /*0eb0*/  @!P0 IMAD.MOV.U32 R12, RZ, RZ, 0x7f7fffff ;  /* 0x7f7fffffff0c8424 */ /* 0x001fe400078e00ff */
[----:B------:R-:W-:-:S05]  /*0ec0*/  @!P0 IMAD.MOV.U32 R13, RZ, RZ, -0x1 ;  /* 0xffffffffff0d8424 */ /* 0x000fca00078e00ff */
[----:B------:R0:W-:Y:S01]  /*0ed0*/  @!P0 STS.64 [R25+0x600], R12 ;  /* 0x0006000c19008388 */ /* 0x0001e20000000a00 */
[----:B------:R-:W-:-:S13]  /*0ee0*/  ISETP.GT.AND P0, PT, R15, R28, PT ;  /* 0x0000001c0f00720c */ /* 0x000fda0003f04270 */
[----:B0-----:R-:W-:Y:S02]  /*0ef0*/  @!P0 IMAD.MOV.U32 R12, RZ, RZ, 0x7f7fffff ;  /* 0x7f7fffffff0c8424 */ /* 0x001fe400078e00ff */
[----:B------:R-:W-:-:S05]  /*0f00*/  @!P0 IMAD.MOV.U32 R13, RZ, RZ, -0x1 ;  /* 0xffffffffff0d8424 */ /* 0x000fca00078e00ff */
[----:B------:R1:W-:Y:S01]  /*0f10*/  @!P0 STS.64 [R25+0x700], R12 ;  /* 0x0007000c19008388 */ /* 0x0003e20000000a00 */
[----:B------:R-:W-:-:S13]  /*0f20*/  ISETP.NE.AND P0, PT, R26, R10, PT ;  /* 0x0000000a1a00720c */ /* 0x000fda0003f05270 */
[----:B-1----:R-:W-:Y:S05]  /*0f30*/  @P0 BRA `(.L_x_22) ;  /* 0xfffffffc00500947 */ /* 0x002fea000383ffff */
.L_x_21:
[----:B------:R-:W-:Y:S05]  /*0f40*/  BSYNC.RECONVERGENT B2 ;  /* 0x0000000000027941 */ /* 0x000fea0003800200 */
.L_x_20:
[----:B0-----:R-:W-:-:S04]  /*0f50*/  LEA.HI R12, R4, 0x1, RZ, 0x1b ;  /* 0x00000001040c7811 */ /* 0x001fc800078fd8ff */
[----:B------:R-:W-:-:S04]  /*0f60*/  LOP3.LUT R12, R12, 0x7, RZ, 0xc0, !PT ;  /* 0x000000070c0c7812 */ /* 0x000fc800078ec0ff */
[----:B------:R-:W-:-:S13]  /*0f70*/  ISETP.NE.AND P0, PT, R12, RZ, PT ;  /* 0x000000ff0c00720c */ /* 0x000fda0003f05270 */
[----:B------:R-:W-:Y:S05]  /*0f80*/  @!P0 BRA `(.L_x_19) ;  /* 0x0000000000d08947 */ /* 0x000fea0003800000 */
[----:B------:R-:W-:Y:S01]  /*0f90*/  VIADD R12, R12, 0xffffffff ;  /* 0xffffffff0c0c7836 */ /* 0x000fe20000000000 */
[----:B------:R-:W-:Y:S01]  /*0fa0*/  BSSY.RECONVERGENT B2, `(.L_x_23) ;  /* 0x0000019000027945 */ /* 0x000fe20003800200 */
[----:B------:R-:W-:-:S03]  /*0fb0*/  ISETP.NE.AND P0, PT, R9, RZ, PT ;  /* 0x000000ff0900720c */ /* 0x000fc60003f05270 */
[----:B------:R-:W-:-:S13]  /*0fc0*/  ISETP.GE.U32.AND P3, PT, R12, 0x3, PT ;  /* 0x000000030c00780c */ /* 0x000fda0003f66070 */
[----:B------:R-:W-:Y:S05]  /*0fd0*/  @!P3 BRA `(.L_x_24) ;  /* 0x000000000054b947 */ /* 0x000fea0003800000 */
[C---:B--2---:R-:W-:Y:S01]  /*0fe0*/  ISETP.GT.AND P3, PT, R15.reuse, R14, PT ;  /* 0x0000000e0f00720c */ /* 0x044fe20003f64270 */
[C---:B------:R-:W-:Y:S02]  /*0ff0*/  VIADD R12, R14.reuse, 0x20 ;  /* 0x000000200e0c7836 */ /* 0x040fe40000000000 */
[C---:B------:R-:W-:Y:S02]  /*1000*/  VIADD R26, R14.reuse, 0x40 ;  /* 0x000000400e1a7836 */ /* 0x040fe40000000000 */
[C---:B------:R-:W-:Y:S01]  /*1010*/  IMAD R25, R14.reuse, 0x8, R5 ;  /* 0x000000080e197824 */ /* 0x040fe200078e0205 */
[C---:B------:R-:W-:Y:S02]  /*1020*/  ISETP.GT.AND P4, PT, R15.reuse, R12, PT ;  /* 0x0000000c0f00720c */ /* 0x040fe40003f84270 */
[----:B------:R-:W-:Y:S01]  /*1030*/  ISETP.GT.AND P5, PT, R15, R26, PT ;  /* 0x0000001a0f00720c */ /* 0x000fe20003fa4270 */
[C---:B------:R-:W-:Y:S02]  /*1040*/  VIADD R26, R14.reuse, 0x60 ;  /* 0x000000600e1a7836 */ /* 0x040fe40000000000 */
[----:B------:R-:W-:-:S02]  /*1050*/  VIADD R14, R14, 0x80 ;  /* 0x000000800e0e7836 */ /* 0x000fc40000000000 */
[----:B------:R-:W-:Y:S01]  /*1060*/  @!P3 MOV R12, 0x7f7fffff ;  /* 0x7f7fffff000cb802 */ /* 0x000fe20000000f00 */
[----:B------:R-:W-:-:S05]  /*1070*/  @!P3 IMAD.MOV.U32 R13, RZ, RZ, -0x1 ;  /* 0xffffffffff0db424 */ /* 0x000fca00078e00ff */
[----:B------:R0:W-:Y:S01]  /*1080*/  @!P3 STS.64 [R25], R12 ;  /* 0x0000000c1900b388 */ /* 0x0001e20000000a00 */
[----:B------:R-:W-:Y:S01]  /*1090*/  ISETP.GT.AND P3, PT, R15, R26, PT ;  /* 0x0000001a0f00720c */ /* 0x000fe20003f64270 */
[----:B0-----:R-:W-:Y:S02]  /*10a0*/  @!P4 IMAD.MOV.U32 R12, RZ, RZ, 0x7f7fffff ;  /* 0x7f7fffffff0cc424 */ /* 0x001fe400078e00ff */
[----:B------:R-:W-:-:S05]  /*10b0*/  @!P4 IMAD.MOV.U32 R13, RZ, RZ, -0x1 ;  /* 0xffffffffff0dc424 */ /* 0x000fca00078e00ff */
[----:B------:R0:W-:Y:S02]  /*10c0*/  @!P4 STS.64 [R25+0x100], R12 ;  /* 0x0001000c1900c388 */ /* 0x0001e40000000a00 */
[----:B0-----:R-:W-:Y:S02]  /*10d0*/  @!P5 IMAD.MOV.U32 R12, RZ, RZ, 0x7f7fffff ;  /* 0x7f7fffffff0cd424 */ /* 0x001fe400078e00ff */
[----:B------:R-:W-:-:S05]  /*10e0*/  @!P5 IMAD.MOV.U32 R13, RZ, RZ, -0x1 ;  /* 0xffffffffff0dd424 */ /* 0x000fca00078e00ff */
[----:B------:R0:W-:Y:S02]  /*10f0*/  @!P5 STS.64 [R25+0x200], R12 ;  /* 0x0002000c1900d388 */ /* 0x0001e40000000a00 */
[----:B0-----:R-:W-:Y:S02]  /*1100*/  @!P3 IMAD.MOV.U32 R12, RZ, RZ, 0x7f7fffff ;  /* 0x7f7fffffff0cb424 */ /* 0x001fe400078e00ff */
[----:B------:R-:W-:-:S05]  /*1110*/  @!P3 IMAD.MOV.U32 R13, RZ, RZ, -0x1 ;  /* 0xffffffffff0db424 */ /* 0x000fca00078e00ff */
[----:B------:R0:W-:Y:S02]  /*1120*/  @!P3 STS.64 [R25+0x300], R12 ;  /* 0x0003000c1900b388 */ /* 0x0001e40000000a00 */
.L_x_24:
[----:B------:R-:W-:Y:S05]  /*1130*/  BSYNC.RECONVERGENT B2 ;  /* 0x0000000000027941 */ /* 0x000fea0003800200 */
.L_x_23:
[----:B------:R-:W-:Y:S05]  /*1140*/  @!P0 BRA `(.L_x_19) ;  /* 0x0000000000608947 */ /* 0x000fea0003800000 */
[----:B0-----:R-:W-:Y:S01]  /*1150*/  VIADD R12, R9, 0xffffffff ;  /* 0xffffffff090c7836 */ /* 0x001fe20000000000 */
[----:B------:R-:W-:Y:S04]  /*1160*/  BSSY.RECONVERGENT B2, `(.L_x_25) ;  /* 0x0000010000027945 */ /* 0x000fe80003800200 */
[----:B------:R-:W-:Y:S02]  /*1170*/  ISETP.NE.AND P0, PT, R12, RZ, PT ;  /* 0x000000ff0c00720c */ /* 0x000fe40003f05270 */
[----:B------:R-:W-:-:S04]  /*1180*/  SHF.R.U32.HI R12, RZ, 0x5, R4 ;  /* 0x00000005ff0c7819 */ /* 0x000fc80000011604 */
[----:B------:R-:W-:-:S07]  /*1190*/  LOP3.LUT R25, R12, 0x1, RZ, 0xc0, !PT ;  /* 0x000000010c197812 */ /* 0x000fce00078ec0ff */
[----:B------:R-:W-:Y:S05]  /*11a0*/  @!P0 BRA `(.L_x_26) ;  /* 0x00000000002c8947 */ /* 0x000fea0003800000 */
[----:B--2---:R-:W-:Y:S01]  /*11b0*/  ISETP.GT.AND P0, PT, R15, R14, PT ;  /* 0x0000000e0f00720c */ /* 0x004fe20003f04270 */
[C---:B------:R-:W-:Y:S01]  /*11c0*/  VIADD R12, R14.reuse, 0x20 ;  /* 0x000000200e0c7836 */ /* 0x040fe20000000000 */
[C---:B------:R-:W-:Y:S01]  /*11d0*/  LEA R26, R14.reuse, R5, 0x3 ;  /* 0x000000050e1a7211 */ /* 0x040fe200078e18ff */
[----:B------:R-:W-:-:S03]  /*11e0*/  VIADD R14, R14, 0x40 ;  /* 0x000000400e0e7836 */ /* 0x000fc60000000000 */
[----:B------:R-:W-:-:S07]  /*11f0*/  ISETP.GT.AND P3, PT, R15, R12, PT ;  /* 0x0000000c0f00720c */ /* 0x000fce0003f64270 */
[----:B------:R-:W-:Y:S02]  /*1200*/  @!P0 IMAD.MOV.U32 R12, RZ, RZ, 0x7f7fffff ;  /* 0x7f7fffffff0c8424 */ /* 0x000fe400078e00ff */
[----:B------:R-:W-:-:S05]  /*1210*/  @!P0 IMAD.MOV.U32 R13, RZ, RZ, -0x1 ;  /* 0xffffffffff0d8424 */ /* 0x000fca00078e00ff */
[----:B------:R0:W-:Y:S02]  /*1220*/  @!P0 STS.64 [R26], R12 ;  /* 0x0000000c1a008388 */ /* 0x0001e40000000a00 */
[----:B0-----:R-:W-:Y:S02]  /*1230*/  @!P3 IMAD.MOV.U32 R12, RZ, RZ, 0x7f7fffff ;  /* 0x7f7fffffff0cb424 */ /* 0x001fe400078e00ff */
[----:B------:R-:W-:-:S05]  /*1240*/  @!P3 IMAD.MOV.U32 R13, RZ, RZ, -0x1 ;  /* 0xffffffffff0db424 */ /* 0x000fca00078e00ff */
[----:B------:R0:W-:Y:S02]  /*1250*/  @!P3 STS.64 [R26+0x100], R12 ;  /* 0x0001000c1a00b388 */ /* 0x0001e40000000a00 */
.L_x_26:
[----:B------:R-:W-:Y:S05]  /*1260*/  BSYNC.RECONVERGENT B2 ;  /* 0x0000000000027941 */ /* 0x000fea0003800200 */
.L_x_25:
[----:B--2---:R-:W-:-:S04]  /*1270*/  ISETP.GT.AND P0, PT, R15, R14, PT ;  /* 0x0000000e0f00720c */ /* 0x004fc80003f04270 */
[----:B------:R-:W-:-:S13]  /*1280*/  ISETP.EQ.U32.OR P0, PT, R25, 0x1, P0 ;  /* 0x000000011900780c */ /* 0x000fda0000702470 */
[----:B------:R-:W-:Y:S02]  /*1290*/  @!P0 IMAD R14, R14, 0x8, R5 ;  /* 0x000000080e0e8824 */ /* 0x000fe400078e0205 */
[----:B0-----:R-:W-:Y:S02]  /*12a0*/  @!P0 IMAD.MOV.U32 R12, RZ, RZ, 0x7f7fffff ;  /* 0x7f7fffffff0c8424 */ /* 0x001fe400078e00ff */
[----:B------:R-:W-:-:S05]  /*12b0*/  @!P0 IMAD.MOV.U32 R13, RZ, RZ, -0x1 ;  /* 0xffffffffff0d8424 */ /* 0x000fca00078e00ff */
[----:B------:R1:W-:Y:S02]  /*12c0*/  @!P0 STS.64 [R14], R12 ;  /* 0x0000000c0e008388 */ /* 0x0003e40000000a00 */
.L_x_19:
[----:B------:R-:W-:Y:S05]  /*12d0*/  BSYNC.RECONVERGENT B1 ;  /* 0x0000000000017941 */ /* 0x000fea0003800200 */
.L_x_18:
[----:B------:R-:W1:Y:S02]  /*12e0*/  LDCU UR4, c[0x0][0x3a8] ;  /* 0x00007500ff0477ac */ /* 0x000e640008000800 */
[----:B-1----:R-:W-:-:S05]  /*12f0*/  IMAD.U32 R14, RZ, RZ, UR4 ;  /* 0x00000004ff0e7e24 */ /* 0x002fca000f8e00ff */
[----:B------:R-:W-:Y:S01]  /*1300*/  ISETP.GE.AND P0, PT, R14, 0x2, PT ;  /* 0x000000020e00780c */ /* 0x000fe20003f06270 */
[----:B------:R-:W-:-:S12]  /*1310*/  BRA.DIV UR7, `(.L_x_27) ;  /* 0x0000004e07d47947 */ /* 0x000fd8000b800000 */
[----:B0-----:R-:W-:Y:S01]  /*1320*/  IMAD.U32 R12, RZ, RZ, UR7 ;  /* 0x00000007ff0c7e24 */ /* 0x001fe2000f8e00ff */
[----:B------:R-:W-:-:S06]  /*1330*/  NOP ;  /* 0x0000000000007918 */ /* 0x000fcc0000000000 */
.L_x_213:
[----:B------:R-:W-:Y:S05]  /*1340*/  @!P0 BRA `(.L_x_28) ;  /* 0x0000000800a08947 */ /* 0x000fea0003800000 */
[----:B------:R-:W-:-:S07]  /*1350*/  IMAD.MOV.U32 R26, RZ, RZ, 0x2 ;  /* 0x00000002ff1a7424 */ /* 0x000fce00078e00ff */
.L_x_56:
[----:B------:R-:W-:-:S04]  /*1360*/  SHF.R.S32.HI R25, RZ, 0x1, R26 ;  /* 0x00000001ff197819 */ /* 0x000fc8000001141a */
[----:B------:R-:W-:-:S13]  /*1370*/  ISETP.GE.AND P3, PT, R25, 0x1, PT ;  /* 0x000000011900780c */ /* 0x000fda0003f66270 */
[----:B------:R-:W-:Y:S05]  /*1380*/  @!P3 BRA `(.L_x_29) ;  /* 0x00000008007cb947 */ /* 0x000fea0003800000 */
.L_x_55:
[----:B------:R-:W-:Y:S04]  /*1390*/  BSSY.RECONVERGENT B1, `(.L_x_30) ;  /* 0x0000098000017945 */ /* 0x000fe80003800200 */
[----:B------:R-:W-:Y:S05]  /*13a0*/  @P2 BRA `(.L_x_31) ;  /* 0x0000000800582947 */ /* 0x000fea0003800000 */
[----:B------:R-:W-:Y:S01]  /*13b0*/  ISETP.NE.AND P3, PT, R9, RZ, PT ;  /* 0x000000ff0900720c */ /* 0x000fe20003f65270 */
[----:B------:R-:W-:Y:S01]  /*13c0*/  BSSY.RECONVERGENT B2, `(.L_x_32) ;  /* 0x0000042000027945 */ /* 0x000fe20003800200 */
[----:B------:R-:W-:-:S11]  /*13d0*/  MOV R27, R21 ;  /* 0x00000015001b7202 */ /* 0x000fd60000000f00 */
[----:B------:R-:W-:Y:S05]  /*13e0*/  @!P3 BRA `(.L_x_33) ;  /* 0x0000000000fcb947 */ /* 0x000fea0003800000 */
[----:B------:R-:W-:Y:S01]  /*13f0*/  LOP3.LUT R12, R25, 0x1f, R0, 0x78, !PT ;  /* 0x0000001f190c7812 */ /* 0x000fe200078e7800 */
[----:B------:R-:W-:Y:S03]  /*1400*/  BSSY.RECONVERGENT B3, `(.L_x_34) ;  /* 0x0000010000037945 */ /* 0x000fe60003800200 */
[----:B------:R-:W-:-:S13]  /*1410*/  ISETP.GT.U32.AND P3, PT, R12, R21, PT ;  /* 0x000000150c00720c */ /* 0x000fda0003f64070 */
[----:B------:R-:W-:Y:S05]  /*1420*/  @!P3 BRA `(.L_x_35) ;  /* 0x000000000034b947 */ /* 0x000fea0003800000 */
[----:B------:R-:W-:Y:S01]  /*1430*/  IMAD R27, R12, 0x8, R5 ;  /* 0x000000080c1b7824 */ /* 0x000fe200078e0205 */
[----:B------:R-:W-:Y:S01]  /*1440*/  LOP3.LUT P3, RZ, R26, 0x1f, R0, 0x80, !PT ;  /* 0x0000001f1aff7812 */ /* 0x000fe20007868000 */
[----:B------:R0:W1:Y:S04]  /*1450*/  LDS.64 R12, [R11] ;  /* 0x000000000b0c7984 */ /* 0x0000680000000a00 */
[----:B--2---:R0:W2:Y:S08]  /*1460*/  LDS.64 R14, [R27] ;  /* 0x000000001b0e7984 */ /* 0x0040b00000000a00 */
[----:B0-----:R-:W-:Y:S05]  /*1470*/  @!P3 BRA `(.L_x_36) ;  /* 0x000000000014b947 */ /* 0x001fea0003800000 */
[----:B-12---:R-:W-:-:S13]  /*1480*/  FSETP.GEU.AND P3, PT, R12, R14, PT ;  /* 0x0000000e0c00720b */ /* 0x006fda0003f6e000 */
[----:B------:R-:W-:Y:S05]  /*1490*/  @P3 BRA `(.L_x_35) ;  /* 0x0000000000183947 */ /* 0x000fea0003800000 */
[----:B------:R1:W-:Y:S04]  /*14a0*/  STS.64 [R11], R14 ;  /* 0x0000000e0b007388 */ /* 0x0003e80000000a00 */
[----:B------:R1:W-:Y:S01]  /*14b0*/  STS.64 [R27], R12 ;  /* 0x0000000c1b007388 */ /* 0x0003e20000000a00 */
[----:B------:R-:W-:Y:S05]  /*14c0*/  BRA `(.L_x_35) ;  /* 0x00000000000c7947 */ /* 0x000fea0003800000 */
.L_x_36:
[----:B-12---:R-:W-:-:S13]  /*14d0*/  FSETP.GT.AND P3, PT, R12, R14, PT ;  /* 0x0000000e0c00720b */ /* 0x006fda0003f64000 */
[----:B------:R0:W-:Y:S04]  /*14e0*/  @P3 STS.64 [R11], R14 ;  /* 0x0000000e0b003388 */ /* 0x0001e80000000a00 */
[----:B------:R0:W-:Y:S02]  /*14f0*/  @P3 STS.64 [R27], R12 ;  /* 0x0000000c1b003388 */ /* 0x0001e40000000a00 */
.L_x_35:
[----:B------:R-:W-:Y:S05]  /*1500*/  BSYNC.RECONVERGENT B3 ;  /* 0x0000000000037941 */ /* 0x000fea0003800200 */
.L_x_34:
[----:B------:R-:W-:Y:S01]  /*1510*/  ISETP.NE.AND P3, PT, R9, 0x1, PT ;  /* 0x000000010900780c */ /* 0x000fe20003f65270 */
[----:B01----:R-:W-:-:S12]  /*1520*/  IMAD.MOV.U32 R27, RZ, RZ, R6 ;  /* 0x000000ffff1b7224 */ /* 0x003fd800078e0006 */
[----:B------:R-:W-:Y:S05]  /*1530*/  @!P3 BRA `(.L_x_33) ;  /* 0x0000000000a8b947 */ /* 0x000fea0003800000 */
[----:B------:R-:W-:Y:S01]  /*1540*/  LOP3.LUT R12, R25, 0x20, R21, 0x1e, !PT ;  /* 0x00000020190c7812 */ /* 0x000fe200078e1e15 */
[----:B------:R-:W-:Y:S03]  /*1550*/  BSSY.RECONVERGENT B3, `(.L_x_37) ;  /* 0x0000010000037945 */ /* 0x000fe60003800200 */
[----:B------:R-:W-:-:S13]  /*1560*/  ISETP.GT.U32.AND P3, PT, R12, R6, PT ;  /* 0x000000060c00720c */ /* 0x000fda0003f64070 */
[----:B------:R-:W-:Y:S05]  /*1570*/  @!P3 BRA `(.L_x_38) ;  /* 0x000000000034b947 */ /* 0x000fea0003800000 */
[----:B------:R-:W-:Y:S01]  /*1580*/  IMAD R27, R12, 0x8, R5 ;  /* 0x000000080c1b7824 */ /* 0x000fe200078e0205 */
[----:B------:R-:W-:Y:S01]  /*1590*/  LOP3.LUT P3, RZ, R26, 0x20, R21, 0xe0, !PT ;  /* 0x000000201aff7812 */ /* 0x000fe2000786e015 */
[----:B------:R0:W1:Y:S04]  /*15a0*/  LDS.64 R12, [R11+0x100] ;  /* 0x000100000b0c7984 */ /* 0x0000680000000a00 */
[----:B--2---:R0:W2:Y:S08]  /*15b0*/  LDS.64 R14, [R27] ;  /* 0x000000001b0e7984 */ /* 0x0040b00000000a00 */
[----:B0-----:R-:W-:Y:S05]  /*15c0*/  @!P3 BRA `(.L_x_39) ;  /* 0x000000000014b947 */ /* 0x001fea0003800000 */
[----:B-12---:R-:W-:-:S13]  /*15d0*/  FSETP.GEU.AND P3, PT, R12, R14, PT ;  /* 0x0000000e0c00720b */ /* 0x006fda0003f6e000 */
[----:B------:R-:W-:Y:S05]  /*15e0*/  @P3 BRA `(.L_x_38) ;  /* 0x0000000000183947 */ /* 0x000fea0003800000 */
[----:B------:R1:W-:Y:S04]  /*15f0*/  STS.64 [R11+0x100], R14 ;  /* 0x0001000e0b007388 */ /* 0x0003e80000000a00 */
[----:B------:R1:W-:Y:S01]  /*1600*/  STS.64 [R27], R12 ;  /* 0x0000000c1b007388 */ /* 0x0003e20000000a00 */
[----:B------:R-:W-:Y:S05]  /*1610*/  BRA `(.L_x_38) ;  /* 0x00000000000c7947 */ /* 0x000fea0003800000 */
.L_x_39:
[----:B-12---:R-:W-:-:S13]  /*1620*/  FSETP.GT.AND P3, PT, R12, R14, PT ;  /* 0x0000000e0c00720b */ /* 0x006fda0003f64000 */
[----:B------:R0:W-:Y:S04]  /*1630*/  @P3 STS.64 [R11+0x100], R14 ;  /* 0x0001000e0b003388 */ /* 0x0001e80000000a00 */
[----:B------:R0:W-:Y:S02]  /*1640*/  @P3 STS.64 [R27], R12 ;  /* 0x0000000c1b003388 */ /* 0x0001e40000000a00 */
.L_x_38:
[----:B------:R-:W-:Y:S05]  /*1650*/  BSYNC.RECONVERGENT B3 ;  /* 0x0000000000037941 */ /* 0x000fea0003800200 */
.L_x_37:
[----:B------:R-:W-:Y:S01]  /*1660*/  ISETP.NE.AND P3, PT, R9, 0x2, PT ;  /* 0x000000020900780c */ /* 0x000fe20003f65270 */
[----:B01----:R-:W-:-:S12]  /*1670*/  IMAD.MOV.U32 R27, RZ, RZ, R7 ;  /* 0x000000ffff1b7224 */ /* 0x003fd800078e0007 */
[----:B------:R-:W-:Y:S05]  /*1680*/  @!P3 BRA `(.L_x_33) ;  /* 0x000000000054b947 */ /* 0x000fea0003800000 */
[----:B------:R-:W-:Y:S01]  /*1690*/  LOP3.LUT R12, R25, 0x40, R21, 0x1e, !PT ;  /* 0x00000040190c7812 */ /* 0x000fe200078e1e15 */
[----:B------:R-:W-:-:S03]  /*16a0*/  IMAD.MOV.U32 R27, RZ, RZ, R8 ;  /* 0x000000ffff1b7224 */ /* 0x000fc600078e0008 */
[----:B------:R-:W-:-:S13]  /*16b0*/  ISETP.GT.U32.AND P3, PT, R12, R7, PT ;  /* 0x000000070c00720c */ /* 0x000fda0003f64070 */
[----:B------:R-:W-:Y:S05]  /*16c0*/  @!P3 BRA `(.L_x_33) ;  /* 0x000000000044b947 */ /* 0x000fea0003800000 */
[----:B------:R-:W-:Y:S01]  /*16d0*/  IMAD R28, R12, 0x8, R5 ;  /* 0x000000080c1c7824 */ /* 0x000fe200078e0205 */
[----:B------:R-:W-:Y:S01]  /*16e0*/  LOP3.LUT P3, RZ, R26, 0x40, R21, 0xe0, !PT ;  /* 0x000000401aff7812 */ /* 0x000fe2000786e015 */
[----:B------:R0:W1:Y:S04]  /*16f0*/  LDS.64 R12, [R11+0x200] ;  /* 0x000200000b0c7984 */ /* 0x0000680000000a00 */
[----:B--2---:R0:W2:Y:S08]  /*1700*/  LDS.64 R14, [R28] ;  /* 0x000000001c0e7984 */ /* 0x0040b00000000a00 */
[----:B0-----:R-:W-:Y:S05]  /*1710*/  @!P3 BRA `(.L_x_40) ;  /* 0x00000000001cb947 */ /* 0x001fea0003800000 */
[----:B-12---:R-:W-:Y:S01]  /*1720*/  FSETP.GEU.AND P3, PT, R12, R14, PT ;  /* 0x0000000e0c00720b */ /* 0x006fe20003f6e000 */
[----:B------:R-:W-:-:S12]  /*1730*/  IMAD.MOV.U32 R27, RZ, RZ, R8 ;  /* 0x000000ffff1b7224 */ /* 0x000fd800078e0008 */
[----:B------:R-:W-:Y:S05]  /*1740*/  @P3 BRA `(.L_x_33) ;  /* 0x0000000000243947 */ /* 0x000fea0003800000 */
[----:B------:R1:W-:Y:S01]  /*1750*/  STS.64 [R11+0x200], R14 ;  /* 0x0002000e0b007388 */ /* 0x0003e20000000a00 */
[----:B------:R-:W-:-:S03]  /*1760*/  IMAD.MOV.U32 R27, RZ, RZ, R8 ;  /* 0x000000ffff1b7224 */ /* 0x000fc600078e0008 */
[----:B------:R1:W-:Y:S01]  /*1770*/  STS.64 [R28], R12 ;  /* 0x0000000c1c007388 */ /* 0x0003e20000000a00 */
[----:B------:R-:W-:Y:S05]  /*1780*/  BRA `(.L_x_33) ;  /* 0x0000000000147947 */ /* 0x000fea0003800000 */
.L_x_40:
[----:B-12---:R-:W-:Y:S01]  /*1790*/  FSETP.GT.AND P3, PT, R12, R14, PT ;  /* 0x0000000e0c00720b */ /* 0x006fe20003f64000 */
[----:B------:R-:W-:-:S12]  /*17a0*/  IMAD.MOV.U32 R27, RZ, RZ, R8 ;  /* 0x000000ffff1b7224 */ /* 0x000fd800078e0008 */
[----:B------:R0:W-:Y:S01]  /*17b0*/  @P3 STS.64 [R11+0x200], R14 ;  /* 0x0002000e0b003388 */ /* 0x0001e20000000a00 */
[----:B------:R-:W-:-:S03]  /*17c0*/  @P3 IMAD.MOV.U32 R27, RZ, RZ, R8 ;  /* 0x000000ffff1b3224 */ /* 0x000fc600078e0008 */
[----:B------:R0:W-:Y:S04]  /*17d0*/  @P3 STS.64 [R28], R12 ;  /* 0x0000000c1c003388 */ /* 0x0001e80000000a00 */
.L_x_33:
[----:B------:R-:W-:Y:S05]  /*17e0*/  BSYNC.RECONVERGENT B2 ;  /* 0x0000000000027941 */ /* 0x000fea0003800200 */
.L_x_32:
[----:B------:R-:W-:-:S13]  /*17f0*/  ISETP.GE.U32.AND P3, PT, R4, 0x60, PT ;  /* 0x000000600400780c */ /* 0x000fda0003f66070 */
[----:B------:R-:W-:Y:S05]  /*1800*/  @!P3 BRA `(.L_x_31) ;  /* 0x000000040040b947 */ /* 0x000fea0003800000 */
.L_x_53:
[C---:B01-3--:R-:W-:Y:S01]  /*1810*/  LOP3.LUT R12, R27.reuse, R25, RZ, 0x3c, !PT ;  /* 0x000000191b0c7212 */ /* 0x04bfe200078e3cff */
[----:B------:R-:W-:Y:S01]  /*1820*/  BSSY.RECONVERGENT B2, `(.L_x_41) ;  /* 0x0000011000027945 */ /* 0x000fe20003800200 */
[----:B------:R-:W-:Y:S02]  /*1830*/  IMAD R28, R27, 0x8, R5 ;  /* 0x000000081b1c7824 */ /* 0x000fe400078e0205 */
[----:B------:R-:W-:-:S13]  /*1840*/  ISETP.GT.AND P3, PT, R12, R27, PT ;  /* 0x0000001b0c00720c */ /* 0x000fda0003f64270 */
[----:B------:R-:W-:Y:S05]  /*1850*/  @!P3 BRA `(.L_x_42) ;  /* 0x000000000034b947 */ /* 0x000fea0003800000 */
[----:B------:R-:W-:Y:S02]  /*1860*/  LEA R29, R12, R5, 0x3 ;  /* 0x000000050c1d7211 */ /* 0x000fe400078e18ff */
[----:B------:R0:W1:Y:S01]  /*1870*/  LDS.64 R12, [R28] ;  /* 0x000000001c0c7984 */ /* 0x0000620000000a00 */
[----:B------:R-:W-:-:S03]  /*1880*/  LOP3.LUT P3, RZ, R27, R26, RZ, 0xc0, !PT ;  /* 0x0000001a1bff7212 */ /* 0x000fc6000786c0ff */
[----:B--2---:R0:W2:Y:S10]  /*1890*/  LDS.64 R14, [R29] ;  /* 0x000000001d0e7984 */ /* 0x0040b40000000a00 */
[----:B0-----:R-:W-:Y:S05]  /*18a0*/  @P3 BRA `(.L_x_43) ;  /* 0x0000000000143947 */ /* 0x001fea0003800000 */
[----:B-12---:R-:W-:-:S13]  /*18b0*/  FSETP.GT.AND P3, PT, R12, R14, PT ;  /* 0x0000000e0c00720b */ /* 0x006fda0003f64000 */
[----:B------:R-:W-:Y:S05]  /*18c0*/  @!P3 BRA `(.L_x_42) ;  /* 0x000000000018b947 */ /* 0x000fea0003800000 */
[----:B------:R1:W-:Y:S04]  /*18d0*/  STS.64 [R28], R14 ;  /* 0x0000000e1c007388 */ /* 0x0003e80000000a00 */
[----:B------:R1:W-:Y:S01]  /*18e0*/  STS.64 [R29], R12 ;  /* 0x0000000c1d007388 */ /* 0x0003e20000000a00 */
[----:B------:R-:W-:Y:S05]  /*18f0*/  BRA `(.L_x_42) ;  /* 0x00000000000c7947 */ /* 0x000fea0003800000 */
.L_x_43:
[----:B-12---:R-:W-:-:S13]  /*1900*/  FSETP.GEU.AND P3, PT, R12, R14, PT ;  /* 0x0000000e0c00720b */ /* 0x006fda0003f6e000 */
[----:B------:R0:W-:Y:S04]  /*1910*/  @!P3 STS.64 [R28], R14 ;  /* 0x0000000e1c00b388 */ /* 0x0001e80000000a00 */
[----:B------:R0:W-:Y:S02]  /*1920*/  @!P3 STS.64 [R29], R12 ;  /* 0x0000000c1d00b388 */ /* 0x0001e40000000a00 */
.L_x_42:
[----:B------:R-:W-:Y:S05]  /*1930*/  BSYNC.RECONVERGENT B2 ;  /* 0x0000000000027941 */ /* 0x000fea0003800200 */
.L_x_41:
[----:B01----:R-:W-:Y:S01]  /*1940*/  VIADD R12, R27, 0x20 ;  /* 0x000000201b0c7836 */ /* 0x003fe20000000000 */
[----:B------:R-:W-:Y:S04]  /*1950*/  BSSY.RECONVERGENT B2, `(.L_x_44) ;  /* 0x0000011000027945 */ /* 0x000fe80003800200 */
[----:B------:R-:W-:-:S04]  /*1960*/  LOP3.LUT R29, R12, R25, RZ, 0x3c, !PT ;  /* 0x000000190c1d7212 */ /* 0x000fc800078e3cff */
[----:B------:R-:W-:-:S13]  /*1970*/  ISETP.GT.AND P3, PT, R29, R12, PT ;  /* 0x0000000c1d00720c */ /* 0x000fda0003f64270 */
[----:B------:R-:W-:Y:S05]  /*1980*/  @!P3 BRA `(.L_x_45) ;  /* 0x000000000034b947 */ /* 0x000fea0003800000 */
[----:B------:R-:W-:Y:S01]  /*1990*/  IMAD R29, R29, 0x8, R5 ;  /* 0x000000081d1d7824 */ /* 0x000fe200078e0205 */
[----:B------:R-:W-:Y:S02]  /*19a0*/  LOP3.LUT P3, RZ, R12, R26, RZ, 0xc0, !PT ;  /* 0x0000001a0cff7212 */ /* 0x000fe4000786c0ff */
[----:B------:R0:W1:Y:S04]  /*19b0*/  LDS.64 R12, [R28+0x100] ;  /* 0x000100001c0c7984 */ /* 0x0000680000000a00 */
[----:B--2---:R0:W2:Y:S07]  /*19c0*/  LDS.64 R14, [R29] ;  /* 0x000000001d0e7984 */ /* 0x0040ae0000000a00 */
[----:B------:R-:W-:Y:S05]  /*19d0*/  @!P3 BRA `(.L_x_46) ;  /* 0x000000000014b947 */ /* 0x000fea0003800000 */
[----:B-12---:R-:W-:-:S13]  /*19e0*/  FSETP.GEU.AND P3, PT, R12, R14, PT ;  /* 0x0000000e0c00720b */ /* 0x006fda0003f6e000 */
[----:B------:R-:W-:Y:S05]  /*19f0*/  @P3 BRA `(.L_x_45) ;  /* 0x0000000000183947 */ /* 0x000fea0003800000 */
[----:B------:R1:W-:Y:S04]  /*1a00*/  STS.64 [R28+0x100], R14 ;  /* 0x0001000e1c007388 */ /* 0x0003e80000000a00 */
[----:B------:R1:W-:Y:S01]  /*1a10*/  STS.64 [R29], R12 ;  /* 0x0000000c1d007388 */ /* 0x0003e20000000a00 */
[----:B------:R-:W-:Y:S05]  /*1a20*/  BRA `(.L_x_45) ;  /* 0x00000000000c7947 */ /* 0x000fea0003800000 */
.L_x_46:
[----:B-12---:R-:W-:-:S13]  /*1a30*/  FSETP.GT.AND P3, PT, R12, R14, PT ;  /* 0x0000000e0c00720b */ /* 0x006fda0003f64000 */
[----:B------:R3:W-:Y:S04]  /*1a40*/  @P3 STS.64 [R28+0x100], R14 ;  /* 0x0001000e1c003388 */ /* 0x0007e80000000a00 */
[----:B------:R3:W-:Y:S02]  /*1a50*/  @P3 STS.64 [R29], R12 ;  /* 0x0000000c1d003388 */ /* 0x0007e40000000a00 */
.L_x_45:
[----:B------:R-:W-:Y:S05]  /*1a60*/  BSYNC.RECONVERGENT B2 ;  /* 0x0000000000027941 */ /* 0x000fea0003800200 */
.L_x_44:
[----:B-1-3--:R-:W-:Y:S01]  /*1a70*/  VIADD R12, R27, 0x40 ;  /* 0x000000401b0c7836 */ /* 0x00afe20000000000 */
[----:B------:R-:W-:Y:S04]  /*1a80*/  BSSY.RECONVERGENT B2, `(.L_x_47) ;  /* 0x0000011000027945 */ /* 0x000fe80003800200 */
[----:B0-----:R-:W-:-:S04]  /*1a90*/  LOP3.LUT R29, R12, R25, RZ, 0x3c, !PT ;  /* 0x000000190c1d7212 */ /* 0x001fc800078e3cff */
        /* <DEDUP_REMOVED lines=12> */
.L_x_49:
[----:B-12---:R-:W-:-:S13]  /*1b60*/  FSETP.GT.AND P3, PT, R12, R14, PT ;  /* 0x0000000e0c00720b */ /* 0x006fda0003f64000 */
[----:B------:R1:W-:Y:S04]  /*1b70*/  @P3 STS.64 [R28+0x200], R14 ;  /* 0x0002000e1c003388 */ /* 0x0003e80000000a00 */
[----:B------:R1:W-:Y:S02]  /*1b80*/  @P3 STS.64 [R29], R12 ;  /* 0x0000000c1d003388 */ /* 0x0003e40000000a00 */
.L_x_48:
[----:B------:R-:W-:Y:S05]  /*1b90*/  BSYNC.RECONVERGENT B2 ;  /* 0x0000000000027941 */ /* 0x000fea0003800200 */
.L_x_47:
        /* <DEDUP_REMOVED lines=15> */
.L_x_52:
[----:B-12---:R-:W-:-:S13]  /*1c90*/  FSETP.GT.AND P3, PT, R12, R14, PT ;  /* 0x0000000e0c00720b */ /* 0x006fda0003f64000 */
[----:B------:R1:W-:Y:S04]  /*1ca0*/  @P3 STS.64 [R28+0x300], R14 ;  /* 0x0003000e1c003388 */ /* 0x0003e80000000a00 */
[----:B------:R1:W-:Y:S02]  /*1cb0*/  @P3 STS.64 [R29], R12 ;  /* 0x0000000c1d003388 */ /* 0x0003e40000000a00 */
.L_x_51:
[----:B------:R-:W-:Y:S05]  /*1cc0*/  BSYNC.RECONVERGENT B2 ;  /* 0x0000000000027941 */ /* 0x000fea0003800200 */
.L_x_50:
[----:B------:R-:W4:Y:S01]  /*1cd0*/  LDCU UR4, c[0x0][0x3a8] ;  /* 0x00007500ff0477ac */ /* 0x000f220008000800 */
[----:B------:R-:W-:-:S05]  /*1ce0*/  VIADD R27, R27, 0x80 ;  /* 0x000000801b1b7836 */ /* 0x000fca0000000000 */
[----:B----4-:R-:W-:-:S13]  /*1cf0*/  ISETP.GE.AND P3, PT, R27, UR4, PT ;  /* 0x000000041b007c0c */ /* 0x010fda000bf66270 */
[----:B------:R-:W-:Y:S05]  /*1d00*/  @!P3 BRA `(.L_x_53) ;  /* 0xfffffff800c0b947 */ /* 0x000fea000383ffff */
.L_x_31:
[----:B------:R-:W-:Y:S05]  /*1d10*/  BSYNC.RECONVERGENT B1 ;  /* 0x0000000000017941 */ /* 0x000fea0003800200 */
.L_x_30:
[----:B------:R-:W-:Y:S05]  /*1d20*/  BRA.DIV UR7, `(.L_x_54) ;  /* 0x0000004607687947 */ /* 0x000fea000b800000 */
[----:B01-3--:R-:W-:Y:S01]  /*1d30*/  IMAD.U32 R12, RZ, RZ, UR7 ;  /* 0x00000007ff0c7e24 */ /* 0x00bfe2000f8e00ff */
[----:B------:R-:W-:-:S06]  /*1d40*/  NOP ;  /* 0x0000000000007918 */ /* 0x000fcc0000000000 */
.L_x_216:
[----:B------:R-:W-:Y:S02]  /*1d50*/  ISETP.GT.U32.AND P3, PT, R25, 0x1, PT ;  /* 0x000000011900780c */ /* 0x000fe40003f64070 */
[----:B------:R-:W-:-:S11]  /*1d60*/  SHF.R.U32.HI R25, RZ, 0x1, R25 ;  /* 0x00000001ff197819 */ /* 0x000fd60000011619 */
[----:B------:R-:W-:Y:S05]  /*1d70*/  @P3 BRA `(.L_x_55) ;  /* 0xfffffff400843947 */ /* 0x000fea000383ffff */
.L_x_29:
[----:B------:R-:W0:Y:S01]  /*1d80*/  LDCU UR4, c[0x0][0x3a8] ;  /* 0x00007500ff0477ac */ /* 0x000e220008000800 */
[----:B------:R-:W-:Y:S02]  /*1d90*/  IMAD.SHL.U32 R26, R26, 0x2, RZ ;  /* 0x000000021a1a7824 */ /* 0x000fe400078e00ff */
[----:B0-----:R-:W-:-:S05]  /*1da0*/  IMAD.U32 R14, RZ, RZ, UR4 ;  /* 0x00000004ff0e7e24 */ /* 0x001fca000f8e00ff */
[----:B------:R-:W-:-:S13]  /*1db0*/  ISETP.GT.AND P3, PT, R26, R14, PT ;  /* 0x0000000e1a00720c */ /* 0x000fda0003f64270 */
[----:B------:R-:W-:Y:S05]  /*1dc0*/  @!P3 BRA `(.L_x_56) ;  /* 0xfffffff40064b947 */ /* 0x000fea000383ffff */
.L_x_28:
[----:B------:R-:W-:Y:S05]  /*1dd0*/  BRA.DIV UR7, `(.L_x_57) ;  /* 0x0000004607547947 */ /* 0x000fea000b800000 */
[----:B------:R-:W-:Y:S01]  /*1de0*/  IMAD.U32 R12, RZ, RZ, UR7 ;  /* 0x00000007ff0c7e24 */ /* 0x000fe2000f8e00ff */
[----:B------:R-:W-:-:S06]  /*1df0*/  NOP ;  /* 0x0000000000007918 */ /* 0x000fcc0000000000 */
.L_x_219:
[----:B------:R-:W-:Y:S04]  /*1e00*/  BSSY.RECONVERGENT B1, `(.L_x_58) ;  /* 0x0000038000017945 */ /* 0x000fe80003800200 */
[----:B------:R-:W-:Y:S05]  /*1e10*/  @P2 BRA `(.L_x_59) ;  /* 0x0000000000d82947 */ /* 0x000fea0003800000 */
[----:B------:R-:W-:Y:S01]  /*1e20*/  ISETP.NE.AND P3, PT, R9, RZ, PT ;  /* 0x000000ff0900720c */ /* 0x000fe20003f65270 */
[----:B------:R-:W-:Y:S01]  /*1e30*/  BSSY.RECONVERGENT B2, `(.L_x_60) ;  /* 0x000001a000027945 */ /* 0x000fe20003800200 */
[----:B--2---:R-:W-:-:S11]  /*1e40*/  MOV R15, R21 ;  /* 0x00000015000f7202 */ /* 0x004fd60000000f00 */
[----:B------:R-:W-:Y:S05]  /*1e50*/  @!P3 BRA `(.L_x_61) ;  /* 0x00000000005cb947 */ /* 0x000fea0003800000 */
[----:B------:R-:W-:Y:S01]  /*1e60*/  IMAD.SHL.U32 R12, R21, 0x8, RZ ;  /* 0x00000008150c7824 */ /* 0x000fe200078e00ff */
[----:B------:R-:W-:Y:S04]  /*1e70*/  LDS R15, [R11] ;  /* 0x000000000b0f7984 */ /* 0x000fe80000000800 */
[----:B------:R-:W-:-:S05]  /*1e80*/  LOP3.LUT R12, R12, 0xfffffff8, RZ, 0x3c, !PT ;  /* 0xfffffff80c0c7812 */ /* 0x000fca00078e3cff */
[----:B------:R-:W-:-:S05]  /*1e90*/  IMAD.IADD R25, R5, 0x1, R12 ;  /* 0x0000000105197824 */ /* 0x000fca00078e020c */
[----:B------:R-:W0:Y:S02]  /*1ea0*/  LDS.64 R12, [R25] ;  /* 0x00000000190c7984 */ /* 0x000e240000000a00 */
[----:B0-----:R-:W-:Y:S01]  /*1eb0*/  FSETP.GTU.AND P3, PT, R15, R12, PT ;  /* 0x0000000c0f00720b */ /* 0x001fe20003f6c000 */
[----:B------:R-:W-:-:S12]  /*1ec0*/  IMAD.MOV.U32 R15, RZ, RZ, R6 ;  /* 0x000000ffff0f7224 */ /* 0x000fd800078e0006 */
[----:B------:R0:W-:Y:S01]  /*1ed0*/  @P3 STS.64 [R11], R12 ;  /* 0x0000000c0b003388 */ /* 0x0001e20000000a00 */
[----:B------:R-:W-:-:S13]  /*1ee0*/  ISETP.NE.AND P3, PT, R9, 0x1, PT ;  /* 0x000000010900780c */ /* 0x000fda0003f65270 */
[----:B0-----:R-:W-:Y:S05]  /*1ef0*/  @!P3 BRA `(.L_x_61) ;  /* 0x000000000034b947 */ /* 0x001fea0003800000 */
[----:B------:R-:W-:Y:S04]  /*1f00*/  LDS R15, [R11+0x100] ;  /* 0x000100000b0f7984 */ /* 0x000fe80000000800 */
[----:B------:R-:W0:Y:S02]  /*1f10*/  LDS.64 R12, [R25+-0x100] ;  /* 0xffff0000190c7984 */ /* 0x000e240000000a00 */
[----:B0-----:R-:W-:Y:S01]  /*1f20*/  FSETP.GTU.AND P3, PT, R15, R12, PT ;  /* 0x0000000c0f00720b */ /* 0x001fe20003f6c000 */
[----:B------:R-:W-:-:S12]  /*1f30*/  IMAD.MOV.U32 R15, RZ, RZ, R7 ;  /* 0x000000ffff0f7224 */ /* 0x000fd800078e0007 */
[----:B------:R0:W-:Y:S01]  /*1f40*/  @P3 STS.64 [R11+0x100], R12 ;  /* 0x0001000c0b003388 */ /* 0x0001e20000000a00 */
[----:B------:R-:W-:-:S13]  /*1f50*/  ISETP.NE.AND P3, PT, R9, 0x2, PT ;  /* 0x000000020900780c */ /* 0x000fda0003f65270 */
[----:B0-----:R-:W-:Y:S05]  /*1f60*/  @!P3 BRA `(.L_x_61) ;  /* 0x000000000018b947 */ /* 0x001fea0003800000 */
[----:B------:R-:W-:Y:S04]  /*1f70*/  LDS R15, [R11+0x200] ;  /* 0x000200000b0f7984 */ /* 0x000fe80000000800 */
[----:B------:R-:W0:Y:S02]  /*1f80*/  LDS.64 R12, [R25+-0x200] ;  /* 0xfffe0000190c7984 */ /* 0x000e240000000a00 */
[----:B0-----:R-:W-:Y:S01]  /*1f90*/  FSETP.GTU.AND P3, PT, R15, R12, PT ;  /* 0x0000000c0f00720b */ /* 0x001fe20003f6c000 */
[----:B------:R-:W-:-:S12]  /*1fa0*/  IMAD.MOV.U32 R15, RZ, RZ, R8 ;  /* 0x000000ffff0f7224 */ /* 0x000fd800078e0008 */
[----:B------:R0:W-:Y:S01]  /*1fb0*/  @P3 STS.64 [R11+0x200], R12 ;  /* 0x0002000c0b003388 */ /* 0x0001e20000000a00 */
[----:B------:R-:W-:-:S07]  /*1fc0*/  @P3 IMAD.MOV.U32 R15, RZ, RZ, R8 ;  /* 0x000000ffff0f3224 */ /* 0x000fce00078e0008 */
.L_x_61:
[----:B------:R-:W-:Y:S05]  /*1fd0*/  BSYNC.RECONVERGENT B2 ;  /* 0x0000000000027941 */ /* 0x000fea0003800200 */
.L_x_60:
[----:B------:R-:W-:-:S13]  /*1fe0*/  ISETP.GE.U32.AND P3, PT, R4, 0x60, PT ;  /* 0x000000600400780c */ /* 0x000fda0003f66070 */
[----:B------:R-:W-:Y:S05]  /*1ff0*/  @!P3 BRA `(.L_x_59) ;  /* 0x000000000060b947 */ /* 0x000fea0003800000 */
[----:B------:R-:W1:Y:S02]  /*2000*/  LDC R14, c[0x0][0x3a8] ;  /* 0x0000ea00ff0e7b82 */ /* 0x000e640000000800 */
.L_x_62:
[C---:B0-----:R-:W-:Y:S02]  /*2010*/  IMAD.SHL.U32 R12, R15.reuse, 0x8, RZ ;  /* 0x000000080f0c7824 */ /* 0x041fe400078e00ff */
[----:B------:R-:W-:Y:S02]  /*2020*/  VIADD R15, R15, 0x80 ;  /* 0x000000800f0f7836 */ /* 0x000fe40000000000 */
[----:B------:R-:W-:Y:S01]  /*2030*/  IMAD.IADD R25, R5, 0x1, R12 ;  /* 0x0000000105197824 */ /* 0x000fe200078e020c */
[----:B------:R-:W-:-:S04]  /*2040*/  LOP3.LUT R26, R12, 0xfffffff8, RZ, 0x3c, !PT ;  /* 0xfffffff80c1a7812 */ /* 0x000fc800078e3cff */
[----:B------:R-:W-:Y:S01]  /*2050*/  LDS R27, [R25] ;  /* 0x00000000191b7984 */ /* 0x000fe20000000800 */
[----:B------:R-:W-:-:S05]  /*2060*/  IMAD.IADD R26, R5, 0x1, R26 ;  /* 0x00000001051a7824 */ /* 0x000fca00078e021a */
[----:B------:R-:W0:Y:S02]  /*2070*/  LDS.64 R12, [R26] ;  /* 0x000000001a0c7984 */ /* 0x000e240000000a00 */
[----:B0-----:R-:W-:Y:S02]  /*2080*/  FSETP.GTU.AND P3, PT, R27, R12, PT ;  /* 0x0000000c1b00720b */ /* 0x001fe40003f6c000 */
[----:B------:R-:W-:Y:S11]  /*2090*/  LDS R27, [R25+0x100] ;  /* 0x00010000191b7984 */ /* 0x000ff60000000800 */
[----:B------:R-:W-:Y:S04]  /*20a0*/  @P3 STS.64 [R25], R12 ;  /* 0x0000000c19003388 */ /* 0x000fe80000000a00 */
[----:B------:R-:W0:Y:S02]  /*20b0*/  LDS.64 R12, [R26+-0x100] ;  /* 0xffff00001a0c7984 */ /* 0x000e240000000a00 */
[----:B0-----:R-:W-:-:S02]  /*20c0*/  FSETP.GTU.AND P3, PT, R27, R12, PT ;  /* 0x0000000c1b00720b */ /* 0x001fc40003f6c000 */
[----:B------:R-:W-:Y:S11]  /*20d0*/  LDS R27, [R25+0x200] ;  /* 0x00020000191b7984 */ /* 0x000ff60000000800 */
[----:B------:R-:W-:Y:S04]  /*20e0*/  @P3 STS.64 [R25+0x100], R12 ;  /* 0x0001000c19003388 */ /* 0x000fe80000000a00 */
[----:B------:R-:W0:Y:S02]  /*20f0*/  LDS.64 R12, [R26+-0x200] ;  /* 0xfffe00001a0c7984 */ /* 0x000e240000000a00 */
[----:B0-----:R-:W-:-:S02]  /*2100*/  FSETP.GTU.AND P3, PT, R27, R12, PT ;  /* 0x0000000c1b00720b */ /* 0x001fc40003f6c000 */
[----:B------:R-:W-:Y:S11]  /*2110*/  LDS R27, [R25+0x300] ;  /* 0x00030000191b7984 */ /* 0x000ff60000000800 */
[----:B------:R-:W-:Y:S04]  /*2120*/  @P3 STS.64 [R25+0x200], R12 ;  /* 0x0002000c19003388 */ /* 0x000fe80000000a00 */
[----:B------:R-:W0:Y:S02]  /*2130*/  LDS.64 R12, [R26+-0x300] ;  /* 0xfffd00001a0c7984 */ /* 0x000e240000000a00 */
[----:B0-----:R-:W-:-:S13]  /*2140*/  FSETP.GTU.AND P3, PT, R27, R12, PT ;  /* 0x0000000c1b00720b */ /* 0x001fda0003f6c000 */
[----:B------:R3:W-:Y:S01]  /*2150*/  @P3 STS.64 [R25+0x300], R12 ;  /* 0x0003000c19003388 */ /* 0x0007e20000000a00 */
[----:B-1----:R-:W-:-:S13]  /*2160*/  ISETP.GE.AND P3, PT, R15, R14, PT ;  /* 0x0000000e0f00720c */ /* 0x002fda0003f66270 */
[----:B---3--:R-:W-:Y:S05]  /*2170*/  @!P3 BRA `(.L_x_62) ;  /* 0xfffffffc00a4b947 */ /* 0x008fea000383ffff */
.L_x_59:
[----:B------:R-:W-:Y:S05]  /*2180*/  BSYNC.RECONVERGENT B1 ;  /* 0x0000000000017941 */ /* 0x000fea0003800200 */
.L_x_58:
[----:B------:R-:W-:Y:S05]  /*2190*/  BRA.DIV UR7, `(.L_x_63) ;  /* 0x00000042077c7947 */ /* 0x000fea000b800000 */
[----:B0-----:R-:W-:Y:S01]  /*21a0*/  IMAD.U32 R12, RZ, RZ, UR7 ;  /* 0x00000007ff0c7e24 */ /* 0x001fe2000f8e00ff */
[----:B------:R-:W-:-:S06]  /*21b0*/  NOP ;  /* 0x0000000000007918 */ /* 0x000fcc0000000000 */
.L_x_222:
[----:B------:R-:W-:Y:S05]  /*21c0*/  @!P0 BRA `(.L_x_64) ;  /* 0x0000000800a08947 */ /* 0x000fea0003800000 */
[----:B------:R-:W-:-:S07]  /*21d0*/  HFMA2 R26, -RZ, RZ, 0, 1.1920928955078125e-07 ;  /* 0x00000002ff1a7431 */ /* 0x000fce00000001ff */
.L_x_92:
[----:B------:R-:W-:-:S04]  /*21e0*/  SHF.R.S32.HI R25, RZ, 0x1, R26 ;  /* 0x00000001ff197819 */ /* 0x000fc8000001141a */
[----:B------:R-:W-:-:S13]  /*21f0*/  ISETP.GE.AND P0, PT, R25, 0x1, PT ;  /* 0x000000011900780c */ /* 0x000fda0003f06270 */
[----:B------:R-:W-:Y:S05]  /*2200*/  @!P0 BRA `(.L_x_65) ;  /* 0x00000008007c8947 */ /* 0x000fea0003800000 */
.L_x_91:
[----:B------:R-:W-:Y:S04]  /*2210*/  BSSY.RECONVERGENT B1, `(.L_x_66) ;  /* 0x0000098000017945 */ /* 0x000fe80003800200 */
[----:B------:R-:W-:Y:S05]  /*2220*/  @P2 BRA `(.L_x_67) ;  /* 0x0000000800582947 */ /* 0x000fea0003800000 */
[----:B------:R-:W-:Y:S01]  /*2230*/  ISETP.NE.AND P0, PT, R9, RZ, PT ;  /* 0x000000ff0900720c */ /* 0x000fe20003f05270 */
[----:B------:R-:W-:Y:S01]  /*2240*/  BSSY.RECONVERGENT B2, `(.L_x_68) ;  /* 0x0000042000027945 */ /* 0x000fe20003800200 */
[----:B------:R-:W-:-:S11]  /*2250*/  IMAD.MOV.U32 R27, RZ, RZ, R21 ;  /* 0x000000ffff1b7224 */ /* 0x000fd600078e0015 */
        /* <DEDUP_REMOVED lines=15> */
.L_x_72:
[----:B-12---:R-:W-:-:S13]  /*2350*/  FSETP.GT.AND P0, PT, R12, R14, PT ;  /* 0x0000000e0c00720b */ /* 0x006fda0003f04000 */
[----:B------:R0:W-:Y:S04]  /*2360*/  @P0 STS.64 [R11], R14 ;  /* 0x0000000e0b000388 */ /* 0x0001e80000000a00 */
[----:B------:R0:W-:Y:S02]  /*2370*/  @P0 STS.64 [R27], R12 ;  /* 0x0000000c1b000388 */ /* 0x0001e40000000a00 */
.L_x_71:
[----:B------:R-:W-:Y:S05]  /*2380*/  BSYNC.RECONVERGENT B3 ;  /* 0x0000000000037941 */ /* 0x000fea0003800200 */
.L_x_70:
        /* <DEDUP_REMOVED lines=17> */
.L_x_75:
[----:B-12---:R-:W-:-:S13]  /*24a0*/  FSETP.GT.AND P0, PT, R12, R14, PT ;  /* 0x0000000e0c00720b */ /* 0x006fda0003f04000 */
[----:B------:R0:W-:Y:S04]  /*24b0*/  @P0 STS.64 [R11+0x100], R14 ;  /* 0x0001000e0b000388 */ /* 0x0001e80000000a00 */
[----:B------:R0:W-:Y:S02]  /*24c0*/  @P0 STS.64 [R27], R12 ;  /* 0x0000000c1b000388 */ /* 0x0001e40000000a00 */
.L_x_74:
[----:B------:R-:W-:Y:S05]  /*24d0*/  BSYNC.RECONVERGENT B3 ;  /* 0x0000000000037941 */ /* 0x000fea0003800200 */
.L_x_73:
        /* <DEDUP_REMOVED lines=19> */
.L_x_76:
[----:B-12---:R-:W-:Y:S01]  /*2610*/  FSETP.GT.AND P0, PT, R12, R14, PT ;  /* 0x0000000e0c00720b */ /* 0x006fe20003f04000 */
[----:B------:R-:W-:-:S12]  /*2620*/  IMAD.MOV.U32 R27, RZ, RZ, R8 ;  /* 0x000000ffff1b7224 */ /* 0x000fd800078e0008 */
[----:B------:R0:W-:Y:S01]  /*2630*/  @P0 STS.64 [R11+0x200], R14 ;  /* 0x0002000e0b000388 */ /* 0x0001e20000000a00 */
[----:B------:R-:W-:-:S03]  /*2640*/  @P0 IMAD.MOV.U32 R27, RZ, RZ, R8 ;  /* 0x000000ffff1b0224 */ /* 0x000fc600078e0008 */
[----:B------:R0:W-:Y:S04]  /*2650*/  @P0 STS.64 [R28], R12 ;  /* 0x0000000c1c000388 */ /* 0x0001e80000000a00 */
.L_x_69:
[----:B------:R-:W-:Y:S05]  /*2660*/  BSYNC.RECONVERGENT B2 ;  /* 0x0000000000027941 */ /* 0x000fea0003800200 */
.L_x_68:
[----:B------:R-:W-:-:S13]  /*2670*/  ISETP.GE.U32.AND P0, PT, R4, 0x60, PT ;  /* 0x000000600400780c */ /* 0x000fda0003f06070 */
[----:B------:R-:W-:Y:S05]  /*2680*/  @!P0 BRA `(.L_x_67) ;  /* 0x0000000400408947 */ /* 0x000fea0003800000 */
.L_x_89:
[C---:B01-3--:R-:W-:Y:S01]  /*2690*/  LOP3.LUT R12, R27.reuse, R25, RZ, 0x3c, !PT ;  /* 0x000000191b0c7212 */ /* 0x04bfe200078e3cff */
[----:B------:R-:W-:Y:S01]  /*26a0*/  BSSY.RECONVERGENT B2, `(.L_x_77) ;  /* 0x0000011000027945 */ /* 0x000fe20003800200 */
[----:B------:R-:W-:Y:S02]  /*26b0*/  LEA R28, R27, R5, 0x3 ;  /* 0x000000051b1c7211 */ /* 0x000fe400078e18ff */
[----:B------:R-:W-:-:S13]  /*26c0*/  ISETP.GT.AND P0, PT, R12, R27, PT ;  /* 0x0000001b0c00720c */ /* 0x000fda0003f04270 */
[----:B------:R-:W-:Y:S05]  /*26d0*/  @!P0 BRA `(.L_x_78) ;  /* 0x0000000000348947 */ /* 0x000fea0003800000 */
[----:B------:R-:W-:Y:S01]  /*26e0*/  IMAD R29, R12, 0x8, R5 ;  /* 0x000000080c1d7824 */ /* 0x000fe200078e0205 */
[----:B------:R-:W-:Y:S01]  /*26f0*/  LOP3.LUT P0, RZ, R27, R26, RZ, 0xc0, !PT ;  /* 0x0000001a1bff7212 */ /* 0x000fe2000780c0ff */
[----:B------:R0:W1:Y:S04]  /*2700*/  LDS.64 R12, [R28] ;  /* 0x000000001c0c7984 */ /* 0x0000680000000a00 */
[----:B--2---:R0:W2:Y:S08]  /*2710*/  LDS.64 R14, [R29] ;  /* 0x000000001d0e7984 */ /* 0x0040b00000000a00 */
[----:B0-----:R-:W-:Y:S05]  /*2720*/  @P0 BRA `(.L_x_79) ;  /* 0x0000000000140947 */ /* 0x001fea0003800000 */
[----:B-12---:R-:W-:-:S13]  /*2730*/  FSETP.GT.AND P0, PT, R12, R14, PT ;  /* 0x0000000e0c00720b */ /* 0x006fda0003f04000 */
[----:B------:R-:W-:Y:S05]  /*2740*/  @!P0 BRA `(.L_x_78) ;  /* 0x0000000000188947 */ /* 0x000fea0003800000 */
[----:B------:R0:W-:Y:S04]  /*2750*/  STS.64 [R28], R14 ;  /* 0x0000000e1c007388 */ /* 0x0001e80000000a00 */
[----:B------:R0:W-:Y:S01]  /*2760*/  STS.64 [R29], R12 ;  /* 0x0000000c1d007388 */ /* 0x0001e20000000a00 */
[----:B------:R-:W-:Y:S05]  /*2770*/  BRA `(.L_x_78) ;  /* 0x00000000000c7947 */ /* 0x000fea0003800000 */
.L_x_79:
[----:B-12---:R-:W-:-:S13]  /*2780*/  FSETP.GEU.AND P0, PT, R12, R14, PT ;  /* 0x0000000e0c00720b */ /* 0x006fda0003f0e000 */
[----:B------:R1:W-:Y:S04]  /*2790*/  @!P0 STS.64 [R28], R14 ;  /* 0x0000000e1c008388 */ /* 0x0003e80000000a00 */
[----:B------:R1:W-:Y:S02]  /*27a0*/  @!P0 STS.64 [R29], R12 ;  /* 0x0000000c1d008388 */ /* 0x0003e40000000a00 */
.L_x_78:
[----:B------:R-:W-:Y:S05]  /*27b0*/  BSYNC.RECONVERGENT B2 ;  /* 0x0000000000027941 */ /* 0x000fea0003800200 */
.L_x_77:
        /* <DEDUP_REMOVED lines=15> */
.L_x_82:
[----:B-12---:R-:W-:-:S13]  /*28b0*/  FSETP.GT.AND P0, PT, R12, R14, PT ;  /* 0x0000000e0c00720b */ /* 0x006fda0003f04000 */
[----:B------:R1:W-:Y:S04]  /*28c0*/  @P0 STS.64 [R28+0x100], R14 ;  /* 0x0001000e1c000388 */ /* 0x0003e80000000a00 */
[----:B------:R1:W-:Y:S02]  /*28d0*/  @P0 STS.64 [R29], R12 ;  /* 0x0000000c1d000388 */ /* 0x0003e40000000a00 */
.L_x_81:
[----:B------:R-:W-:Y:S05]  /*28e0*/  BSYNC.RECONVERGENT B2 ;  /* 0x0000000000027941 */ /* 0x000fea0003800200 */
.L_x_80:
        /* <DEDUP_REMOVED lines=15> */
.L_x_85:
[----:B-12---:R-:W-:-:S13]  /*29e0*/  FSETP.GT.AND P0, PT, R12, R14, PT ;  /* 0x0000000e0c00720b */ /* 0x006fda0003f04000 */
[----:B------:R1:W-:Y:S04]  /*29f0*/  @P0 STS.64 [R28+0x200], R14 ;  /* 0x0002000e1c000388 */ /* 0x0003e80000000a00 */
[----:B------:R1:W-:Y:S02]  /*2a00*/  @P0 STS.64 [R29], R12 ;  /* 0x0000000c1d000388 */ /* 0x0003e40000000a00 */
.L_x_84:
[----:B------:R-:W-:Y:S05]  /*2a10*/  BSYNC.RECONVERGENT B2 ;  /* 0x0000000000027941 */ /* 0x000fea0003800200 */
.L_x_83:
        /* <DEDUP_REMOVED lines=15> */
.L_x_88:
[----:B-12---:R-:W-:-:S13]  /*2b10*/  FSETP.GT.AND P0, PT, R12, R14, PT ;  /* 0x0000000e0c00720b */ /* 0x006fda0003f04000 */
[----:B------:R1:W-:Y:S04]  /*2b20*/  @P0 STS.64 [R28+0x300], R14 ;  /* 0x0003000e1c000388 */ /* 0x0003e80000000a00 */
[----:B------:R1:W-:Y:S02]  /*2b30*/  @P0 STS.64 [R29], R12 ;  /* 0x0000000c1d000388 */ /* 0x0003e40000000a00 */
.L_x_87:
[----:B------:R-:W-:Y:S05]  /*2b40*/  BSYNC.RECONVERGENT B2 ;  /* 0x0000000000027941 */ /* 0x000fea0003800200 */
.L_x_86:
[----:B------:R-:W4:Y:S01]  /*2b50*/  LDCU UR4, c[0x0][0x3a8] ;  /* 0x00007500ff0477ac */ /* 0x000f220008000800 */
[----:B------:R-:W-:-:S05]  /*2b60*/  VIADD R27, R27, 0x80 ;  /* 0x000000801b1b7836 */ /* 0x000fca0000000000 */
[----:B----4-:R-:W-:-:S13]  /*2b70*/  ISETP.GE.AND P0, PT, R27, UR4, PT ;  /* 0x000000041b007c0c */ /* 0x010fda000bf06270 */
[----:B------:R-:W-:Y:S05]  /*2b80*/  @!P0 BRA `(.L_x_89) ;  /* 0xfffffff800c08947 */ /* 0x000fea000383ffff */
.L_x_67:
[----:B------:R-:W-:Y:S05]  /*2b90*/  BSYNC.RECONVERGENT B1 ;  /* 0x0000000000017941 */ /* 0x000fea0003800200 */
.L_x_66:
[----:B------:R-:W-:Y:S05]  /*2ba0*/  BRA.DIV UR7, `(.L_x_90) ;  /* 0x0000003a07107947 */ /* 0x000fea000b800000 */
[----:B01-3--:R-:W-:Y:S01]  /*2bb0*/  IMAD.U32 R12, RZ, RZ, UR7 ;  /* 0x00000007ff0c7e24 */ /* 0x00bfe2000f8e00ff */
[----:B------:R-:W-:-:S06]  /*2bc0*/  NOP ;  /* 0x0000000000007918 */ /* 0x000fcc0000000000 */
.L_x_225:
[----:B------:R-:W-:Y:S02]  /*2bd0*/  ISETP.GT.U32.AND P0, PT, R25, 0x1, PT ;  /* 0x000000011900780c */ /* 0x000fe40003f04070 */
[----:B------:R-:W-:-:S11]  /*2be0*/  SHF.R.U32.HI R25, RZ, 0x1, R25 ;  /* 0x00000001ff197819 */ /* 0x000fd60000011619 */
[----:B------:R-:W-:Y:S05]  /*2bf0*/  @P0 BRA `(.L_x_91) ;  /* 0xfffffff400840947 */ /* 0x000fea000383ffff */
.L_x_65:
[----:B------:R-:W0:Y:S01]  /*2c00*/  LDCU UR4, c[0x0][0x3a8] ;  /* 0x00007500ff0477ac */ /* 0x000e220008000800 */
[----:B------:R-:W-:Y:S02]  /*2c10*/  IMAD.SHL.U32 R26, R26, 0x2, RZ ;  /* 0x000000021a1a7824 */ /* 0x000fe400078e00ff */
[----:B0-----:R-:W-:-:S05]  /*2c20*/  IMAD.U32 R14, RZ, RZ, UR4 ;  /* 0x00000004ff0e7e24 */ /* 0x001fca000f8e00ff */
[----:B------:R-:W-:-:S13]  /*2c30*/  ISETP.GT.AND P0, PT, R26, R14, PT ;  /* 0x0000000e1a00720c */ /* 0x000fda0003f04270 */
[----:B------:R-:W-:Y:S05]  /*2c40*/  @!P0 BRA `(.L_x_92) ;  /* 0xfffffff400648947 */ /* 0x000fea000383ffff */
.L_x_64:
[----:B------:R-:W-:Y:S05]  /*2c50*/  BRA.DIV UR7, `(.L_x_93) ;  /* 0x0000003607fc7947 */ /* 0x000fea000b800000 */
[----:B------:R-:W-:Y:S01]  /*2c60*/  MOV R12, UR7 ;  /* 0x00000007000c7c02 */ /* 0x000fe20008000f00 */
[----:B------:R-:W-:-:S06]  /*2c70*/  NOP ;  /* 0x0000000000007918 */ /* 0x000fcc0000000000 */
.L_x_228:
[----:B------:R-:W-:Y:S04]  /*2c80*/  BSSY.RECONVERGENT B1, `(.L_x_94) ;  /* 0x0000024000017945 */ /* 0x000fe80003800200 */
[----:B------:R-:W-:Y:S05]  /*2c90*/  @P2 BRA `(.L_x_95) ;  /* 0x0000000000882947 */ /* 0x000fea0003800000 */
[----:B------:R-:W-:Y:S01]  /*2ca0*/  ISETP.NE.AND P0, PT, R9, RZ, PT ;  /* 0x000000ff0900720c */ /* 0x000fe20003f05270 */
[----:B------:R-:W-:Y:S01]  /*2cb0*/  BSSY.RECONVERGENT B2, `(.L_x_96) ;  /* 0x0000012000027945 */ /* 0x000fe20003800200 */
[----:B------:R-:W-:Y:S01]  /*2cc0*/  ISETP.GE.U32.AND P2, PT, R4, 0x60, PT ;  /* 0x000000600400780c */ /* 0x000fe20003f46070 */
[----:B------:R-:W-:-:S10]  /*2cd0*/  IMAD.MOV.U32 R25, RZ, RZ, R21 ;  /* 0x000000ffff197224 */ /* 0x000fd400078e0015 */
[----:B------:R-:W-:Y:S05]  /*2ce0*/  @!P0 BRA `(.L_x_97) ;  /* 0x0000000000388947 */ /* 0x000fea0003800000 */
[----:B------:R-:W0:Y:S01]  /*2cf0*/  LDS.64 R12, [R11] ;  /* 0x000000000b0c7984 */ /* 0x000e220000000a00 */
[----:B--2---:R-:W-:Y:S01]  /*2d00*/  IMAD.SHL.U32 R15, R21, 0x8, RZ ;  /* 0x00000008150f7824 */ /* 0x004fe200078e00ff */
[----:B------:R-:W-:Y:S01]  /*2d10*/  ISETP.NE.AND P0, PT, R9, 0x1, PT ;  /* 0x000000010900780c */ /* 0x000fe20003f05270 */
[----:B------:R-:W-:Y:S02]  /*2d20*/  IMAD.MOV.U32 R25, RZ, RZ, R6 ;  /* 0x000000ffff197224 */ /* 0x000fe400078e0006 */
[----:B------:R-:W-:-:S05]  /*2d30*/  IMAD.IADD R15, R2, 0x1, R15 ;  /* 0x00000001020f7824 */ /* 0x000fca00078e020f */
[----:B0-----:R0:W-:Y:S05]  /*2d40*/  STS.64 [R15], R12 ;  /* 0x0000000c0f007388 */ /* 0x0011ea0000000a00 */
[----:B------:R-:W-:Y:S05]  /*2d50*/  @!P0 BRA `(.L_x_97) ;  /* 0x00000000001c8947 */ /* 0x000fea0003800000 */
[----:B0-----:R-:W0:Y:S01]  /*2d60*/  LDS.64 R12, [R11+0x100] ;  /* 0x000100000b0c7984 */ /* 0x001e220000000a00 */
[----:B------:R-:W-:Y:S01]  /*2d70*/  ISETP.NE.AND P0, PT, R9, 0x2, PT ;  /* 0x000000020900780c */ /* 0x000fe20003f05270 */
[----:B------:R-:W-:-:S12]  /*2d80*/  IMAD.MOV.U32 R25, RZ, RZ, R7 ;  /* 0x000000ffff197224 */ /* 0x000fd800078e0007 */
[----:B------:R-:W-:Y:S01]  /*2d90*/  @P0 IMAD.MOV.U32 R25, RZ, RZ, R8 ;  /* 0x000000ffff190224 */ /* 0x000fe200078e0008 */
[----:B0-----:R-:W-:Y:S04]  /*2da0*/  STS.64 [R15+0x100], R12 ;  /* 0x0001000c0f007388 */ /* 0x001fe80000000a00 */
[----:B------:R-:W0:Y:S04]  /*2db0*/  @P0 LDS.64 R12, [R11+0x200] ;  /* 0x000200000b0c0984 */ /* 0x000e280000000a00 */
[----:B0-----:R1:W-:Y:S02]  /*2dc0*/  @P0 STS.64 [R15+0x200], R12 ;  /* 0x0002000c0f000388 */ /* 0x0013e40000000a00 */
.L_x_97:
[----:B------:R-:W-:Y:S05]  /*2dd0*/  BSYNC.RECONVERGENT B2 ;  /* 0x0000000000027941 */ /* 0x000fea0003800200 */
.L_x_96:
[----:B------:R-:W-:Y:S05]  /*2de0*/  @!P2 BRA `(.L_x_95) ;  /* 0x000000000034a947 */ /* 0x000fea0003800000 */
.L_x_98:
[C---:B------:R-:W-:Y:S02]  /*2df0*/  IMAD R26, R25.reuse, 0x8, R5 ;  /* 0x00000008191a7824 */ /* 0x040fe400078e0205 */
[C---:B0123--:R-:W-:Y:S02]  /*2e00*/  IMAD R15, R25.reuse, 0x8, R2 ;  /* 0x00000008190f7824 */ /* 0x04ffe400078e0202 */
[----:B------:R-:W-:Y:S01]  /*2e10*/  VIADD R25, R25, 0x80 ;  /* 0x0000008019197836 */ /* 0x000fe20000000000 */
[----:B------:R-:W0:Y:S04]  /*2e20*/  LDS.64 R12, [R26] ;  /* 0x000000001a0c7984 */ /* 0x000e280000000a00 */
[----:B------:R-:W-:Y:S01]  /*2e30*/  ISETP.GE.AND P0, PT, R25, R14, PT ;  /* 0x0000000e1900720c */ /* 0x000fe20003f06270 */
[----:B0-----:R-:W-:Y:S04]  /*2e40*/  STS.64 [R15], R12 ;  /* 0x0000000c0f007388 */ /* 0x001fe80000000a00 */
[----:B------:R-:W0:Y:S04]  /*2e50*/  LDS.64 R12, [R26+0x100] ;  /* 0x000100001a0c7984 */ /* 0x000e280000000a00 */
[----:B0-----:R-:W-:Y:S04]  /*2e60*/  STS.64 [R15+0x100], R12 ;  /* 0x0001000c0f007388 */ /* 0x001fe80000000a00 */
[----:B------:R-:W0:Y:S04]  /*2e70*/  LDS.64 R12, [R26+0x200] ;  /* 0x000200001a0c7984 */ /* 0x000e280000000a00 */
[----:B0-----:R-:W-:Y:S04]  /*2e80*/  STS.64 [R15+0x200], R12 ;  /* 0x0002000c0f007388 */ /* 0x001fe80000000a00 */
[----:B------:R-:W0:Y:S04]  /*2e90*/  LDS.64 R12, [R26+0x300] ;  /* 0x000300001a0c7984 */ /* 0x000e280000000a00 */
[----:B0-----:R3:W-:Y:S01]  /*2ea0*/  STS.64 [R15+0x300], R12 ;  /* 0x0003000c0f007388 */ /* 0x0017e20000000a00 */
[----:B------:R-:W-:Y:S05]  /*2eb0*/  @!P0 BRA `(.L_x_98) ;  /* 0xfffffffc00cc8947 */ /* 0x000fea000383ffff */
.L_x_95:
[----:B------:R-:W-:Y:S05]  /*2ec0*/  BSYNC.RECONVERGENT B1 ;  /* 0x0000000000017941 */ /* 0x000fea0003800200 */
.L_x_94:
[----:B------:R-:W-:-:S06]  /*2ed0*/  USHF.R.U32.HI UR4, URZ, 0x5, UR10 ;  /* 0x00000005ff047899 */ /* 0x000fcc000801160a */
[----:B01-3--:R-:W-:-:S05]  /*2ee0*/  IMAD.U32 R12, RZ, RZ, UR4 ;  /* 0x00000004ff0c7e24 */ /* 0x00bfca000f8e00ff */
[----:B------:R-:W-:Y:S01]  /*2ef0*/  LEA R12, R12, R3, 0x2 ;  /* 0x000000030c0c7211 */ /* 0x000fe200078e10ff */
[----:B------:R-:W-:Y:S06]  /*2f00*/  BRA.DIV UR7, `(.L_x_99) ;  /* 0x0000003607687947 */ /* 0x000fec000b800000 */
[----:B------:R-:W-:Y:S01]  /*2f10*/  IMAD.U32 R13, RZ, RZ, UR7 ;  /* 0x00000007ff0d7e24 */ /* 0x000fe2000f8e00ff */
[----:B------:R-:W-:-:S05]  /*2f20*/  NOP ;  /* 0x0000000000007918 */ /* 0x000fca0000000000 */
[----:B------:R-:W0:Y:S01]  /*2f30*/  LDS R13, [R5+-0x8] ;  /* 0xfffff800050d7984 */ /* 0x000e220000000800 */
[----:B------:R-:W-:Y:S01]  /*2f40*/  IMAD.U32 R14, RZ, RZ, UR7 ;  /* 0x00000007ff0e7e24 */ /* 0x000fe2000f8e00ff */
[----:B------:R-:W-:Y:S02]  /*2f50*/  NOP ;  /* 0x0000000000007918 */ /* 0x000fe40000000000 */
[----:B------:R1:W-:Y:S01]  /*2f60*/  @!P1 STS [R3], RZ ;  /* 0x000000ff03009388 */ /* 0x0003e20000000800 */
[----:B--2---:R-:W-:-:S03]  /*2f70*/  IMAD.U32 R15, RZ, RZ, UR7 ;  /* 0x00000007ff0f7e24 */ /* 0x004fc6000f8e00ff */
[----:B------:R1:W-:Y:S04]  /*2f80*/  @!P1 STS [R12], RZ ;  /* 0x000000ff0c009388 */ /* 0x0003e80000000800 */
[----:B0-----:R1:W2:Y:S01]  /*2f90*/  SHFL.IDX PT, R14, R13, RZ, 0x1f ;  /* 0x00001fff0d0e7589 */ /* 0x0012a200000e0000 */
[----:B------:R-:W-:Y:S01]  /*2fa0*/  NOP ;  /* 0x0000000000007918 */ /* 0x000fe20000000000 */
.L_x_17:
[----:B------:R-:W-:-:S05]  /*2fb0*/  VIADD R24, R24, 0x20 ;  /* 0x0000002018187836 */ /* 0x000fca0000000000 */
[----:B------:R-:W-:-:S13]  /*2fc0*/  ISETP.GE.AND P0, PT, R24, R23, PT ;  /* 0x000000171800720c */ /* 0x000fda0003f06270 */
[----:B------:R-:W-:Y:S05]  /*2fd0*/  @!P0 BRA `(.L_x_100) ;  /* 0xffffffd8005c8947 */ /* 0x000fea000383ffff */
.L_x_10:
[----:B------:R-:W-:Y:S05]  /*2fe0*/  BSYNC B0 ;  /* 0x0000000000007941 */ /* 0x000fea0003800000 */
.L_x_9:
[----:B------:R-:W-:Y:S05]  /*2ff0*/  BRA.DIV UR7, `(.L_x_101) ;  /* 0x0000003607847947 */ /* 0x000fea000b800000 */
[----:B01----:R-:W-:Y:S01]  /*3000*/  IMAD.U32 R12, RZ, RZ, UR7 ;  /* 0x00000007ff0c7e24 */ /* 0x003fe2000f8e00ff */
[----:B------:R-:W-:-:S06]  /*3010*/  NOP ;  /* 0x0000000000007918 */ /* 0x000fcc0000000000 */
.L_x_236:
[----:B------:R-:W-:Y:S01]  /*3020*/  BSSY.RECONVERGENT B0, `(.L_x_102) ;  /* 0x000000b000007945 */ /* 0x000fe20003800200 */
[----:B------:R-:W-:-:S03]  /*3030*/  IMAD.MOV.U32 R13, RZ, RZ, RZ ;  /* 0x000000ffff0d7224 */ /* 0x000fc600078e00ff */
[----:B------:R-:W-:Y:S05]  /*3040*/  @P1 BRA `(.L_x_103) ;  /* 0x0000000000201947 */ /* 0x000fea0003800000 */
[----:B------:R-:W0:Y:S01]  /*3050*/  LDS R12, [R3] ;  /* 0x00000000030c7984 */ /* 0x000e220000000800 */
[----:B------:R-:W-:Y:S01]  /*3060*/  USHF.R.U32.HI UR4, URZ, 0x5, UR10 ;  /* 0x00000005ff047899 */ /* 0x000fe2000801160a */
[----:B0-----:R-:W-:-:S05]  /*3070*/  ISETP.GE.AND P0, PT, R12, 0x1, PT ;  /* 0x000000010c00780c */ /* 0x001fca0003f06270 */
[----:B------:R-:W-:-:S04]  /*3080*/  IMAD.U32 R12, RZ, RZ, UR4 ;  /* 0x00000004ff0c7e24 */ /* 0x000fc8000f8e00ff */
[----:B------:R-:W-:-:S04]  /*3090*/  IMAD R15, R12, 0x4, R3 ;  /* 0x000000040c0f7824 */ /* 0x000fc800078e0203 */
[----:B------:R-:W-:Y:S02]  /*30a0*/  @P0 IMAD.MOV.U32 R12, RZ, RZ, 0x1 ;  /* 0x00000001ff0c0424 */ /* 0x000fe400078e00ff */
[----:B------:R-:W-:-:S03]  /*30b0*/  @P0 IMAD.MOV.U32 R13, RZ, RZ, 0x1 ;  /* 0x00000001ff0d0424 */ /* 0x000fc600078e00ff */
[----:B------:R0:W-:Y:S04]  /*30c0*/  @P0 STS [R15], R12 ;  /* 0x0000000c0f000388 */ /* 0x0001e80000000800 */
.L_x_103:
[----:B------:R-:W-:Y:S05]  /*30d0*/  BSYNC.RECONVERGENT B0 ;  /* 0x0000000000007941 */ /* 0x000fea0003800200 */
.L_x_102:
[----:B------:R-:W-:Y:S05]  /*30e0*/  BRA.DIV UR7, `(.L_x_104) ;  /* 0x0000003607607947 */ /* 0x000fea000b800000 */
[----:B------:R-:W1:Y:S02]  /*30f0*/  SHFL.IDX PT, R13, R13, RZ, 0x1f ;  /* 0x00001fff0d0d7589 */ /* 0x000e6400000e0000 */
.L_x_239:
[----:B-1----:R-:W-:-:S13]  /*3100*/  ISETP.NE.AND P0, PT, R13, RZ, PT ;  /* 0x000000ff0d00720c */ /* 0x002fda0003f05270 */
[----:B------:R-:W-:Y:S05]  /*3110*/  @!P0 BRA `(.L_x_105) ;  /* 0x0000002400188947 */ /* 0x000fea0003800000 */
[----:B------:R1:W4:Y:S01]  /*3120*/  LDS R24, [R3] ;  /* 0x0000000003187984 */ /* 0x0003220000000800 */
[----:B------:R-:W5:Y:S01]  /*3130*/  LDCU UR4, c[0x0][0x3a8] ;  /* 0x00007500ff0477ac */ /* 0x000f620008000800 */
[----:B------:R-:W-:Y:S01]  /*3140*/  BSSY.RECONVERGENT B0, `(.L_x_106) ;  /* 0x000006e000007945 */ /* 0x000fe20003800200 */
[----:B-----5:R-:W-:-:S13]  /*3150*/  ISETP.GE.AND P2, PT, R21, UR4, PT ;  /* 0x0000000415007c0c */ /* 0x020fda000bf46270 */
[----:B-1----:R-:W-:Y:S05]  /*3160*/  @P2 BRA `(.L_x_107) ;  /* 0x0000000400ac2947 */ /* 0x002fea0003800000 */
[C---:B------:R-:W-:Y:S01]  /*3170*/  ISETP.GE.U32.AND P3, PT, R4.reuse, 0xe0, PT ;  /* 0x000000e00400780c */ /* 0x040fe20003f66070 */
[----:B------:R-:W-:Y:S01]  /*3180*/  BSSY.RECONVERGENT B1, `(.L_x_108) ;  /* 0x0000034000017945 */ /* 0x000fe20003800200 */
[----:B--2---:R-:W-:Y:S02]  /*3190*/  LEA.HI R14, R4, 0x1, RZ, 0x1b ;  /* 0x00000001040e7811 */ /* 0x004fe400078fd8ff */
[----:B------:R-:W-:Y:S02]  /*31a0*/  MOV R23, R21 ;  /* 0x0000001500177202 */ /* 0x000fe40000000f00 */
[----:B------:R-:W-:-:S04]  /*31b0*/  LOP3.LUT R14, R14, 0x7, RZ, 0xc0, !PT ;  /* 0x000000070e0e7812 */ /* 0x000fc800078ec0ff */
[----:B------:R-:W-:-:S03]  /*31c0*/  ISETP.NE.AND P0, PT, R14, RZ, PT ;  /* 0x000000ff0e00720c */ /* 0x000fc60003f05270 */
[----:B------:R-:W-:Y:S10]  /*31d0*/  @!P3 BRA `(.L_x_109) ;  /* 0x0000000000b8b947 */ /* 0x000ff40003800000 */
[----:B------:R-:W-:Y:S02]  /*31e0*/  IMAD.MOV.U32 R25, RZ, RZ, RZ ;  /* 0x000000ffff197224 */ /* 0x000fe400078e00ff */
[----:B------:R-:W-:-:S07]  /*31f0*/  IMAD.MOV.U32 R23, RZ, RZ, R21 ;  /* 0x000000ffff177224 */ /* 0x000fce00078e0015 */
.L_x_110:
[C---:B----4-:R-:W-:Y:S01]  /*3200*/  ISETP.GT.AND P4, PT, R24.reuse, R23, PT ;  /* 0x000000171800720c */ /* 0x050fe20003f84270 */
[C---:B-1----:R-:W-:Y:S02]  /*3210*/  VIADD R13, R23.reuse, 0x20 ;  /* 0x00000020170d7836 */ /* 0x042fe40000000000 */
[C---:B0-----:R-:W-:Y:S02]  /*3220*/  VIADD R15, R23.reuse, 0x40 ;  /* 0x00000040170f7836 */ /* 0x041fe40000000000 */
[----:B------:R-:W-:Y:S01]  /*3230*/  VIADD R27, R23, 0x60 ;  /* 0x00000060171b7836 */ /* 0x000fe20000000000 */
[C---:B------:R-:W-:Y:S01]  /*3240*/  ISETP.GT.AND P5, PT, R24.reuse, R13, PT ;  /* 0x0000000d1800720c */ /* 0x040fe20003fa4270 */
[----:B------:R-:W-:Y:S01]  /*3250*/  VIADD R25, R25, 0x8 ;  /* 0x0000000819197836 */ /* 0x000fe20000000000 */
[----:B------:R-:W-:Y:S01]  /*3260*/  ISETP.GT.AND P3, PT, R24, R15, PT ;  /* 0x0000000f1800720c */ /* 0x000fe20003f64270 */
[----:B------:R-:W-:-:S04]  /*3270*/  IMAD R15, R23, 0x8, R5 ;  /* 0x00000008170f7824 */ /* 0x000fc800078e0205 */
[----:B------:R-:W-:Y:S02]  /*3280*/  @!P4 IMAD.MOV.U32 R12, RZ, RZ, 0x7f7fffff ;  /* 0x7f7fffffff0cc424 */ /* 0x000fe400078e00ff */
[----:B------:R-:W-:-:S05]  /*3290*/  @!P4 IMAD.MOV.U32 R13, RZ, RZ, -0x1 ;  /* 0xffffffffff0dc424 */ /* 0x000fca00078e00ff */
[----:B------:R0:W-:Y:S01]  /*32a0*/  @!P4 STS.64 [R15], R12 ;  /* 0x0000000c0f00c388 */ /* 0x0001e20000000a00 */
[----:B------:R-:W-:Y:S02]  /*32b0*/  ISETP.GT.AND P4, PT, R24, R27, PT ;  /* 0x0000001b1800720c */ /* 0x000fe40003f84270 */
[----:B------:R-:W-:Y:S01]  /*32c0*/  IADD3 R27, PT, PT, R23, 0x80, RZ ;  /* 0x00000080171b7810 */ /* 0x000fe20007ffe0ff */
[----:B0-----:R-:W-:Y:S02]  /*32d0*/  @!P5 IMAD.MOV.U32 R12, RZ, RZ, 0x7f7fffff ;  /* 0x7f7fffffff0cd424 */ /* 0x001fe400078e00ff */
[----:B------:R-:W-:-:S05]  /*32e0*/  @!P5 IMAD.MOV.U32 R13, RZ, RZ, -0x1 ;  /* 0xffffffffff0dd424 */ /* 0x000fca00078e00ff */
[----:B------:R0:W-:Y:S01]  /*32f0*/  @!P5 STS.64 [R15+0x100], R12 ;  /* 0x0001000c0f00d388 */ /* 0x0001e20000000a00 */
[----:B------:R-:W-:Y:S01]  /*3300*/  ISETP.GT.AND P5, PT, R24, R27, PT ;  /* 0x0000001b1800720c */ /* 0x000fe20003fa4270 */
[----:B------:R-:W-:Y:S02]  /*3310*/  VIADD R27, R23, 0xa0 ;  /* 0x000000a0171b7836 */ /* 0x000fe40000000000 */
        /* <DEDUP_REMOVED lines=9> */
[C---:B------:R-:W-:Y:S02]  /*33b0*/  VIADD R27, R23.reuse, 0xe0 ;  /* 0x000000e0171b7836 */ /* 0x040fe40000000000 */
[----:B------:R-:W-:Y:S02]  /*33c0*/  VIADD R23, R23, 0x100 ;  /* 0x0000010017177836 */ /* 0x000fe40000000000 */
[----:B0-----:R-:W-:Y:S02]  /*33d0*/  @!P5 IMAD.MOV.U32 R12, RZ, RZ, 0x7f7fffff ;  /* 0x7f7fffffff0cd424 */ /* 0x001fe400078e00ff */
[----:B------:R-:W-:-:S05]  /*33e0*/  @!P5 IMAD.MOV.U32 R13, RZ, RZ, -0x1 ;  /* 0xffffffffff0dd424 */ /* 0x000fca00078e00ff */
[----:B------:R0:W-:Y:S01]  /*33f0*/  @!P5 STS.64 [R15+0x400], R12 ;  /* 0x0004000c0f00d388 */ /* 0x0001e20000000a00 */
[----:B------:R-:W-:Y:S01]  /*3400*/  ISETP.GT.AND P5, PT, R24, R27, PT ;  /* 0x0000001b1800720c */ /* 0x000fe20003fa4270 */
[----:B0-----:R-:W-:Y:S01]  /*3410*/  @!P3 IMAD.MOV.U32 R12, RZ, RZ, 0x7f7fffff ;  /* 0x7f7fffffff0cb424 */ /* 0x001fe200078e00ff */
[----:B------:R-:W-:-:S05]  /*3420*/  @!P3 MOV R13, 0xffffffff ;  /* 0xffffffff000db802 */ /* 0x000fca0000000f00 */
[----:B------:R0:W-:Y:S01]  /*3430*/  @!P3 STS.64 [R15+0x500], R12 ;  /* 0x0005000c0f00b388 */ /* 0x0001e20000000a00 */
[----:B------:R-:W-:Y:S01]  /*3440*/  ISETP.NE.AND P3, PT, R25, R10, PT ;  /* 0x0000000a1900720c */ /* 0x000fe20003f65270 */
[----:B0-----:R-:W-:Y:S02]  /*3450*/  @!P4 IMAD.MOV.U32 R12, RZ, RZ, 0x7f7fffff ;  /* 0x7f7fffffff0cc424 */ /* 0x001fe400078e00ff */
[----:B------:R-:W-:-:S05]  /*3460*/  @!P4 IMAD.MOV.U32 R13, RZ, RZ, -0x1 ;  /* 0xffffffffff0dc424 */ /* 0x000fca00078e00ff */
[----:B------:R0:W-:Y:S02]  /*3470*/  @!P4 STS.64 [R15+0x600], R12 ;  /* 0x0006000c0f00c388 */ /* 0x0001e40000000a00 */
[----:B0-----:R-:W-:Y:S02]  /*3480*/  @!P5 IMAD.MOV.U32 R12, RZ, RZ, 0x7f7fffff ;  /* 0x7f7fffffff0cd424 */ /* 0x001fe400078e00ff */
[----:B------:R-:W-:-:S05]  /*3490*/  @!P5 IMAD.MOV.U32 R13, RZ, RZ, -0x1 ;  /* 0xffffffffff0dd424 */ /* 0x000fca00078e00ff */
[----:B------:R1:W-:Y:S01]  /*34a0*/  @!P5 STS.64 [R15+0x700], R12 ;  /* 0x0007000c0f00d388 */ /* 0x0003e20000000a00 */
[----:B------:R-:W-:Y:S05]  /*34b0*/  @P3 BRA `(.L_x_110) ;  /* 0xfffffffc00503947 */ /* 0x000fea000383ffff */
.L_x_109:
[----:B------:R-:W-:Y:S05]  /*34c0*/  BSYNC.RECONVERGENT B1 ;  /* 0x0000000000017941 */ /* 0x000fea0003800200 */
.L_x_108:
[----:B------:R-:W-:Y:S05]  /*34d0*/  @!P0 BRA `(.L_x_107) ;  /* 0x0000000000d08947 */ /* 0x000fea0003800000 */
[----:B------:R-:W-:Y:S01]  /*34e0*/  VIADD R14, R14, 0xffffffff ;  /* 0xffffffff0e0e7836 */ /* 0x000fe20000000000 */
[----:B------:R-:W-:Y:S01]  /*34f0*/  BSSY.RECONVERGENT B1, `(.L_x_111) ;  /* 0x0000019000017945 */ /* 0x000fe20003800200 */
[----:B------:R-:W-:-:S03]  /*3500*/  ISETP.NE.AND P0, PT, R9, RZ, PT ;  /* 0x000000ff0900720c */ /* 0x000fc60003f05270 */
[----:B------:R-:W-:-:S13]  /*3510*/  ISETP.GE.U32.AND P3, PT, R14, 0x3, PT ;  /* 0x000000030e00780c */ /* 0x000fda0003f66070 */
[----:B------:R-:W-:Y:S05]  /*3520*/  @!P3 BRA `(.L_x_112) ;  /* 0x000000000054b947 */ /* 0x000fea0003800000 */
[C---:B-1----:R-:W-:Y:S01]  /*3530*/  VIADD R13, R23.reuse, 0x20 ;  /* 0x00000020170d7836 */ /* 0x042fe20000000000 */
[C---:B----4-:R-:W-:Y:S01]  /*3540*/  ISETP.GT.AND P3, PT, R24.reuse, R23, PT ;  /* 0x000000171800720c */ /* 0x050fe20003f64270 */
[C---:B0-----:R-:W-:Y:S01]  /*3550*/  VIADD R15, R23.reuse, 0x60 ;  /* 0x00000060170f7836 */ /* 0x041fe20000000000 */
[C---:B------:R-:W-:Y:S02]  /*3560*/  LEA R25, R23.reuse, R5, 0x3 ;  /* 0x0000000517197211 */ /* 0x040fe400078e18ff */
[C---:B------:R-:W-:Y:S01]  /*3570*/  ISETP.GT.AND P4, PT, R24.reuse, R13, PT ;  /* 0x0000000d1800720c */ /* 0x040fe20003f84270 */
[C---:B------:R-:W-:Y:S01]  /*3580*/  VIADD R13, R23.reuse, 0x40 ;  /* 0x00000040170d7836 */ /* 0x040fe20000000000 */
[----:B------:R-:W-:Y:S01]  /*3590*/  ISETP.GT.AND P6, PT, R24, R15, PT ;  /* 0x0000000f1800720c */ /* 0x000fe20003fc4270 */
[----:B------:R-:W-:-:S03]  /*35a0*/  VIADD R23, R23, 0x80 ;  /* 0x0000008017177836 */ /* 0x000fc60000000000 */
[----:B------:R-:W-:-:S03]  /*35b0*/  ISETP.GT.AND P5, PT, R24, R13, PT ;  /* 0x0000000d1800720c */ /* 0x000fc60003fa4270 */
[----:B------:R-:W-:Y:S02]  /*35c0*/  @!P3 IMAD.MOV.U32 R12, RZ, RZ, 0x7f7fffff ;  /* 0x7f7fffffff0cb424 */ /* 0x000fe400078e00ff */
[----:B------:R-:W-:Y:S02]  /*35d0*/  @!P3 IMAD.MOV.U32 R13, RZ, RZ, -0x1 ;  /* 0xffffffffff0db424 */ /* 0x000fe400078e00ff */
[----:B------:R-:W-:Y:S02]  /*35e0*/  @!P4 IMAD.MOV.U32 R14, RZ, RZ, 0x7f7fffff ;  /* 0x7f7fffffff0ec424 */ /* 0x000fe400078e00ff */
[----:B------:R-:W-:Y:S01]  /*35f0*/  @!P4 IMAD.MOV.U32 R15, RZ, RZ, -0x1 ;  /* 0xffffffffff0fc424 */ /* 0x000fe200078e00ff */
[----:B------:R0:W-:Y:S04]  /*3600*/  @!P3 STS.64 [R25], R12 ;  /* 0x0000000c1900b388 */ /* 0x0001e80000000a00 */
[----:B------:R1:W-:Y:S01]  /*3610*/  @!P4 STS.64 [R25+0x100], R14 ;  /* 0x0001000e1900c388 */ /* 0x0003e20000000a00 */
[----:B0-----:R-:W-:-:S02]  /*3620*/  @!P5 IMAD.MOV.U32 R12, RZ, RZ, 0x7f7fffff ;  /* 0x7f7fffffff0cd424 */ /* 0x001fc400078e00ff */
[----:B------:R-:W-:Y:S02]  /*3630*/  @!P5 IMAD.MOV.U32 R13, RZ, RZ, -0x1 ;  /* 0xffffffffff0dd424 */ /* 0x000fe400078e00ff */
[----:B-1----:R-:W-:Y:S02]  /*3640*/  @!P6 IMAD.MOV.U32 R14, RZ, RZ, 0x7f7fffff ;  /* 0x7f7fffffff0ee424 */ /* 0x002fe400078e00ff */
[----:B------:R-:W-:Y:S01]  /*3650*/  @!P6 IMAD.MOV.U32 R15, RZ, RZ, -0x1 ;  /* 0xffffffffff0fe424 */ /* 0x000fe200078e00ff */
[----:B------:R2:W-:Y:S04]  /*3660*/  @!P5 STS.64 [R25+0x200], R12 ;  /* 0x0002000c1900d388 */ /* 0x0005e80000000a00 */
[----:B------:R2:W-:Y:S02]  /*3670*/  @!P6 STS.64 [R25+0x300], R14 ;  /* 0x0003000e1900e388 */ /* 0x0005e40000000a00 */
.L_x_112:
[----:B------:R-:W-:Y:S05]  /*3680*/  BSYNC.RECONVERGENT B1 ;  /* 0x0000000000017941 */ /* 0x000fea0003800200 */
.L_x_111:
[----:B------:R-:W-:Y:S05]  /*3690*/  @!P0 BRA `(.L_x_107) ;  /* 0x0000000000608947 */ /* 0x000fea0003800000 */
[----:B012---:R-:W-:Y:S01]  /*36a0*/  VIADD R12, R9, 0xffffffff ;  /* 0xffffffff090c7836 */ /* 0x007fe20000000000 */
[----:B------:R-:W-:Y:S04]  /*36b0*/  BSSY.RECONVERGENT B1, `(.L_x_113) ;  /* 0x0000010000017945 */ /* 0x000fe80003800200 */
[----:B------:R-:W-:Y:S02]  /*36c0*/  ISETP.NE.AND P0, PT, R12, RZ, PT ;  /* 0x000000ff0c00720c */ /* 0x000fe40003f05270 */
[----:B------:R-:W-:-:S04]  /*36d0*/  SHF.R.U32.HI R12, RZ, 0x5, R4 ;  /* 0x00000005ff0c7819 */ /* 0x000fc80000011604 */
[----:B------:R-:W-:-:S07]  /*36e0*/  LOP3.LUT R26, R12, 0x1, RZ, 0xc0, !PT ;  /* 0x000000010c1a7812 */ /* 0x000fce00078ec0ff */
[----:B------:R-:W-:Y:S05]  /*36f0*/  @!P0 BRA `(.L_x_114) ;  /* 0x00000000002c8947 */ /* 0x000fea0003800000 */
[C---:B------:R-:W-:Y:S01]  /*3700*/  IADD3 R13, PT, PT, R23.reuse, 0x20, RZ ;  /* 0x00000020170d7810 */ /* 0x040fe20007ffe0ff */
[C---:B------:R-:W-:Y:S01]  /*3710*/  IMAD R25, R23.reuse, 0x8, R5 ;  /* 0x0000000817197824 */ /* 0x040fe200078e0205 */
[C---:B----4-:R-:W-:Y:S01]  /*3720*/  ISETP.GT.AND P0, PT, R24.reuse, R23, PT ;  /* 0x000000171800720c */ /* 0x050fe20003f04270 */
[----:B------:R-:W-:Y:S01]  /*3730*/  VIADD R23, R23, 0x40 ;  /* 0x0000004017177836 */ /* 0x000fe20000000000 */
[----:B------:R-:W-:-:S11]  /*3740*/  ISETP.GT.AND P3, PT, R24, R13, PT ;  /* 0x0000000d1800720c */ /* 0x000fd60003f64270 */
[----:B------:R-:W-:Y:S02]  /*3750*/  @!P0 IMAD.MOV.U32 R12, RZ, RZ, 0x7f7fffff ;  /* 0x7f7fffffff0c8424 */ /* 0x000fe400078e00ff */
[----:B------:R-:W-:Y:S02]  /*3760*/  @!P0 IMAD.MOV.U32 R13, RZ, RZ, -0x1 ;  /* 0xffffffffff0d8424 */ /* 0x000fe400078e00ff */
[----:B------:R-:W-:Y:S02]  /*3770*/  @!P3 IMAD.MOV.U32 R14, RZ, RZ, 0x7f7fffff ;  /* 0x7f7fffffff0eb424 */ /* 0x000fe400078e00ff */
[----:B------:R-:W-:Y:S01]  /*3780*/  @!P3 IMAD.MOV.U32 R15, RZ, RZ, -0x1 ;  /* 0xffffffffff0fb424 */ /* 0x000fe200078e00ff */
[----:B------:R0:W-:Y:S04]  /*3790*/  @!P0 STS.64 [R25], R12 ;  /* 0x0000000c19008388 */ /* 0x0001e80000000a00 */
[----:B------:R0:W-:Y:S02]  /*37a0*/  @!P3 STS.64 [R25+0x100], R14 ;  /* 0x0001000e1900b388 */ /* 0x0001e40000000a00 */
.L_x_114:
[----:B------:R-:W-:Y:S05]  /*37b0*/  BSYNC.RECONVERGENT B1 ;  /* 0x0000000000017941 */ /* 0x000fea0003800200 */
.L_x_113:
[----:B----4-:R-:W-:-:S04]  /*37c0*/  ISETP.GT.AND P0, PT, R24, R23, PT ;  /* 0x000000171800720c */ /* 0x010fc80003f04270 */
[----:B------:R-:W-:-:S13]  /*37d0*/  ISETP.EQ.U32.OR P0, PT, R26, 0x1, P0 ;  /* 0x000000011a00780c */ /* 0x000fda0000702470 */
[----:B0-----:R-:W-:Y:S02]  /*37e0*/  @!P0 IMAD R14, R23, 0x8, R5 ;  /* 0x00000008170e8824 */ /* 0x001fe400078e0205 */
[----:B------:R-:W-:Y:S02]  /*37f0*/  @!P0 IMAD.MOV.U32 R12, RZ, RZ, 0x7f7fffff ;  /* 0x7f7fffffff0c8424 */ /* 0x000fe400078e00ff */
[----:B------:R-:W-:-:S05]  /*3800*/  @!P0 IMAD.MOV.U32 R13, RZ, RZ, -0x1 ;  /* 0xffffffffff0d8424 */ /* 0x000fca00078e00ff */
[----:B------:R0:W-:Y:S02]  /*3810*/  @!P0 STS.64 [R14], R12 ;  /* 0x0000000c0e008388 */ /* 0x0001e40000000a00 */
.L_x_107:
[----:B------:R-:W-:Y:S05]  /*3820*/  BSYNC.RECONVERGENT B0 ;  /* 0x0000000000007941 */ /* 0x000fea0003800200 */
.L_x_106:
[----:B------:R-:W0:Y:S02]  /*3830*/  LDCU UR4, c[0x0][0x3a8] ;  /* 0x00007500ff0477ac */ /* 0x000e240008000800 */
[----:B0-2---:R-:W-:-:S05]  /*3840*/  IMAD.U32 R14, RZ, RZ, UR4 ;  /* 0x00000004ff0e7e24 */ /* 0x005fca000f8e00ff */
[----:B------:R-:W-:Y:S01]  /*3850*/  ISETP.GE.AND P0, PT, R14, 0x2, PT ;  /* 0x000000020e00780c */ /* 0x000fe20003f06270 */
[----:B------:R-:W-:-:S12]  /*3860*/  BRA.DIV UR7, `(.L_x_115) ;  /* 0x0000002e07a87947 */ /* 0x000fd8000b800000 */
[----:B-1----:R-:W-:Y:S01]  /*3870*/  MOV R12, UR7 ;  /* 0x00000007000c7c02 */ /* 0x002fe20008000f00 */
[----:B------:R-:W-:-:S06]  /*3880*/  NOP ;  /* 0x0000000000007918 */ /* 0x000fcc0000000000 */
.L_x_242:
[----:B------:R-:W-:Y:S05]  /*3890*/  @!P0 BRA `(.L_x_116) ;  /* 0x0000000800b08947 */ /* 0x000fea0003800000 */
[----:B------:R-:W-:Y:S01]  /*38a0*/  BSSY B3, `(.L_x_116) ;  /* 0x00000ab000037945 */ /* 0x000fe20003800000 */
[----:B----4-:R-:W-:-:S07]  /*38b0*/  IMAD.MOV.U32 R24, RZ, RZ, 0x2 ;  /* 0x00000002ff187424 */ /* 0x010fce00078e00ff */
.L_x_145:
[----:B------:R-:W-:Y:S01]  /*38c0*/  SHF.R.S32.HI R23, RZ, 0x1, R24 ;  /* 0x00000001ff177819 */ /* 0x000fe20000011418 */
[----:B------:R-:W-:Y:S03]  /*38d0*/  BSSY B2, `(.L_x_117) ;  /* 0x00000a2000027945 */ /* 0x000fe60003800000 */
[----:B------:R-:W-:-:S13]  /*38e0*/  ISETP.GE.AND P3, PT, R23, 0x1, PT ;  /* 0x000000011700780c */ /* 0x000fda0003f66270 */
[----:B------:R-:W-:Y:S05]  /*38f0*/  @!P3 BRA `(.L_x_118) ;  /* 0x00000008007cb947 */ /* 0x000fea0003800000 */
.L_x_144:
        /* <DEDUP_REMOVED lines=13> */
[----:B------:R0:W2:Y:S08]  /*39d0*/  LDS.64 R14, [R25] ;  /* 0x00000000190e7984 */ /* 0x0000b00000000a00 */
[----:B0-----:R-:W-:Y:S05]  /*39e0*/  @!P3 BRA `(.L_x_125) ;  /* 0x000000000014b947 */ /* 0x001fea0003800000 */
[----:B-12---:R-:W-:-:S13]  /*39f0*/  FSETP.GEU.AND P3, PT, R12, R14, PT ;  /* 0x0000000e0c00720b */ /* 0x006fda0003f6e000 */
[----:B------:R-:W-:Y:S05]  /*3a00*/  @P3 BRA `(.L_x_124) ;  /* 0x0000000000183947 */ /* 0x000fea0003800000 */
[----:B------:R1:W-:Y:S04]  /*3a10*/  STS.64 [R11], R14 ;  /* 0x0000000e0b007388 */ /* 0x0003e80000000a00 */
[----:B------:R1:W-:Y:S01]  /*3a20*/  STS.64 [R25], R12 ;  /* 0x0000000c19007388 */ /* 0x0003e20000000a00 */
[----:B------:R-:W-:Y:S05]  /*3a30*/  BRA `(.L_x_124) ;  /* 0x00000000000c7947 */ /* 0x000fea0003800000 */
.L_x_125:
[----:B-12---:R-:W-:-:S13]  /*3a40*/  FSETP.GT.AND P3, PT, R12, R14, PT ;  /* 0x0000000e0c00720b */ /* 0x006fda0003f64000 */
[----:B------:R0:W-:Y:S04]  /*3a50*/  @P3 STS.64 [R11], R14 ;  /* 0x0000000e0b003388 */ /* 0x0001e80000000a00 */
[----:B------:R0:W-:Y:S02]  /*3a60*/  @P3 STS.64 [R25], R12 ;  /* 0x0000000c19003388 */ /* 0x0001e40000000a00 */
.L_x_124:
[----:B------:R-:W-:Y:S05]  /*3a70*/  BSYNC.RECONVERGENT B4 ;  /* 0x0000000000047941 */ /* 0x000fea0003800200 */
.L_x_123:
        /* <DEDUP_REMOVED lines=10> */
[----:B------:R0:W2:Y:S08]  /*3b20*/  LDS.64 R14, [R25] ;  /* 0x00000000190e7984 */ /* 0x0000b00000000a00 */
[----:B0-----:R-:W-:Y:S05]  /*3b30*/  @!P3 BRA `(.L_x_128) ;  /* 0x000000000014b947 */ /* 0x001fea0003800000 */
[----:B-12---:R-:W-:-:S13]  /*3b40*/  FSETP.GEU.AND P3, PT, R12, R14, PT ;  /* 0x0000000e0c00720b */ /* 0x006fda0003f6e000 */
[----:B------:R-:W-:Y:S05]  /*3b50*/  @P3 BRA `(.L_x_127) ;  /* 0x0000000000183947 */ /* 0x000fea0003800000 */
[----:B------:R1:W-:Y:S04]  /*3b60*/  STS.64 [R11+0x100], R14 ;  /* 0x0001000e0b007388 */ /* 0x0003e80000000a00 */
[----:B------:R1:W-:Y:S01]  /*3b70*/  STS.64 [R25], R12 ;  /* 0x0000000c19007388 */ /* 0x0003e20000000a00 */
[----:B------:R-:W-:Y:S05]  /*3b80*/  BRA `(.L_x_127) ;  /* 0x00000000000c7947 */ /* 0x000fea0003800000 */
.L_x_128:
[----:B-12---:R-:W-:-:S13]  /*3b90*/  FSETP.GT.AND P3, PT, R12, R14, PT ;  /* 0x0000000e0c00720b */ /* 0x006fda0003f64000 */
[----:B------:R0:W-:Y:S04]  /*3ba0*/  @P3 STS.64 [R11+0x100], R14 ;  /* 0x0001000e0b003388 */ /* 0x0001e80000000a00 */
[----:B------:R0:W-:Y:S02]  /*3bb0*/  @P3 STS.64 [R25], R12 ;  /* 0x0000000c19003388 */ /* 0x0001e40000000a00 */
.L_x_127:
[----:B------:R-:W-:Y:S05]  /*3bc0*/  BSYNC.RECONVERGENT B4 ;  /* 0x0000000000047941 */ /* 0x000fea0003800200 */
.L_x_126:
        /* <DEDUP_REMOVED lines=10> */
[----:B------:R0:W2:Y:S08]  /*3c70*/  LDS.64 R14, [R26] ;  /* 0x000000001a0e7984 */ /* 0x0000b00000000a00 */
        /* <DEDUP_REMOVED lines=8> */
.L_x_129:
[----:B-12---:R-:W-:Y:S02]  /*3d00*/  FSETP.GT.AND P3, PT, R12, R14, PT ;  /* 0x0000000e0c00720b */ /* 0x006fe40003f64000 */
[----:B------:R-:W-:-:S11]  /*3d10*/  MOV R25, R8 ;  /* 0x0000000800197202 */ /* 0x000fd60000000f00 */
[----:B------:R1:W-:Y:S01]  /*3d20*/  @P3 STS.64 [R11+0x200], R14 ;  /* 0x0002000e0b003388 */ /* 0x0003e20000000a00 */
[----:B------:R-:W-:-:S03]  /*3d30*/  @P3 IMAD.MOV.U32 R25, RZ, RZ, R8 ;  /* 0x000000ffff193224 */ /* 0x000fc600078e0008 */
[----:B------:R1:W-:Y:S04]  /*3d40*/  @P3 STS.64 [R26], R12 ;  /* 0x0000000c1a003388 */ /* 0x0003e80000000a00 */
.L_x_122:
[----:B------:R-:W-:Y:S05]  /*3d50*/  BSYNC.RECONVERGENT B0 ;  /* 0x0000000000007941 */ /* 0x000fea0003800200 */
.L_x_121:
[----:B------:R-:W-:-:S13]  /*3d60*/  ISETP.GE.U32.AND P3, PT, R4, 0x60, PT ;  /* 0x000000600400780c */ /* 0x000fda0003f66070 */
[----:B------:R-:W-:Y:S05]  /*3d70*/  @!P3 BRA `(.L_x_120) ;  /* 0x000000040040b947 */ /* 0x000fea0003800000 */
.L_x_142:
[C---:B012---:R-:W-:Y:S01]  /*3d80*/  LOP3.LUT R12, R25.reuse, R23, RZ, 0x3c, !PT ;  /* 0x00000017190c7212 */ /* 0x047fe200078e3cff */
[----:B------:R-:W-:Y:S01]  /*3d90*/  BSSY.RECONVERGENT B0, `(.L_x_130) ;  /* 0x0000011000007945 */ /* 0x000fe20003800200 */
[----:B------:R-:W-:Y:S02]  /*3da0*/  IMAD R26, R25, 0x8, R5 ;  /* 0x00000008191a7824 */ /* 0x000fe400078e0205 */
[----:B------:R-:W-:-:S13]  /*3db0*/  ISETP.GT.AND P3, PT, R12, R25, PT ;  /* 0x000000190c00720c */ /* 0x000fda0003f64270 */
[----:B------:R-:W-:Y:S05]  /*3dc0*/  @!P3 BRA `(.L_x_131) ;  /* 0x000000000034b947 */ /* 0x000fea0003800000 */
[----:B------:R-:W-:Y:S01]  /*3dd0*/  IMAD R27, R12, 0x8, R5 ;  /* 0x000000080c1b7824 */ /* 0x000fe200078e0205 */
[----:B------:R-:W-:Y:S01]  /*3de0*/  LOP3.LUT P3, RZ, R25, R24, RZ, 0xc0, !PT ;  /* 0x0000001819ff7212 */ /* 0x000fe2000786c0ff */
[----:B------:R0:W1:Y:S04]  /*3df0*/  LDS.64 R12, [R26] ;  /* 0x000000001a0c7984 */ /* 0x0000680000000a00 */
[----:B------:R0:W2:Y:S08]  /*3e00*/  LDS.64 R14, [R27] ;  /* 0x000000001b0e7984 */ /* 0x0000b00000000a00 */
[----:B0-----:R-:W-:Y:S05]  /*3e10*/  @P3 BRA `(.L_x_132) ;  /* 0x0000000000143947 */ /* 0x001fea0003800000 */
[----:B-12---:R-:W-:-:S13]  /*3e20*/  FSETP.GT.AND P3, PT, R12, R14, PT ;  /* 0x0000000e0c00720b */ /* 0x006fda0003f64000 */
[----:B------:R-:W-:Y:S05]  /*3e30*/  @!P3 BRA `(.L_x_131) ;  /* 0x000000000018b947 */ /* 0x000fea0003800000 */
[----:B------:R0:W-:Y:S04]  /*3e40*/  STS.64 [R26], R14 ;  /* 0x0000000e1a007388 */ /* 0x0001e80000000a00 */
[----:B------:R0:W-:Y:S01]  /*3e50*/  STS.64 [R27], R12 ;  /* 0x0000000c1b007388 */ /* 0x0001e20000000a00 */
[----:B------:R-:W-:Y:S05]  /*3e60*/  BRA `(.L_x_131) ;  /* 0x00000000000c7947 */ /* 0x000fea0003800000 */
.L_x_132:
[----:B-12---:R-:W-:-:S13]  /*3e70*/  FSETP.GEU.AND P3, PT, R12, R14, PT ;  /* 0x0000000e0c00720b */ /* 0x006fda0003f6e000 */
[----:B------:R1:W-:Y:S04]  /*3e80*/  @!P3 STS.64 [R26], R14 ;  /* 0x0000000e1a00b388 */ /* 0x0003e80000000a00 */
[----:B------:R1:W-:Y:S02]  /*3e90*/  @!P3 STS.64 [R27], R12 ;  /* 0x0000000c1b00b388 */ /* 0x0003e40000000a00 */
.L_x_131:
[----:B------:R-:W-:Y:S05]  /*3ea0*/  BSYNC.RECONVERGENT B0 ;  /* 0x0000000000007941 */ /* 0x000fea0003800200 */
.L_x_130:
        /* <DEDUP_REMOVED lines=8> */
[----:B------:R0:W2:Y:S07]  /*3f30*/  LDS.64 R14, [R27] ;  /* 0x000000001b0e7984 */ /* 0x0000ae0000000a00 */
[----:B------:R-:W-:Y:S05]  /*3f40*/  @!P3 BRA `(.L_x_135) ;  /* 0x000000000014b947 */ /* 0x000fea0003800000 */
[----:B-12---:R-:W-:-:S13]  /*3f50*/  FSETP.GEU.AND P3, PT, R12, R14, PT ;  /* 0x0000000e0c00720b */ /* 0x006fda0003f6e000 */
[----:B------:R-:W-:Y:S05]  /*3f60*/  @P3 BRA `(.L_x_134) ;  /* 0x0000000000183947 */ /* 0x000fea0003800000 */
[----:B------:R2:W-:Y:S04]  /*3f70*/  STS.64 [R26+0x100], R14 ;  /* 0x0001000e1a007388 */ /* 0x0005e80000000a00 */
[----:B------:R2:W-:Y:S01]  /*3f80*/  STS.64 [R27], R12 ;  /* 0x0000000c1b007388 */ /* 0x0005e20000000a00 */
[----:B------:R-:W-:Y:S05]  /*3f90*/  BRA `(.L_x_134) ;  /* 0x00000000000c7947 */ /* 0x000fea0003800000 */
.L_x_135:
[----:B-12---:R-:W-:-:S13]  /*3fa0*/  FSETP.GT.AND P3, PT, R12, R14, PT ;  /* 0x0000000e0c00720b */ /* 0x006fda0003f64000 */
[----:B------:R1:W-:Y:S04]  /*3fb0*/  @P3 STS.64 [R26+0x100], R14 ;  /* 0x0001000e1a003388 */ /* 0x0003e80000000a00 */
[----:B------:R1:W-:Y:S02]  /*3fc0*/  @P3 STS.64 [R27], R12 ;  /* 0x0000000c1b003388 */ /* 0x0003e40000000a00 */
.L_x_134:
[----:B------:R-:W-:Y:S05]  /*3fd0*/  BSYNC.RECONVERGENT B0 ;  /* 0x0000000000007941 */ /* 0x000fea0003800200 */
.L_x_133:
[----:B-12---:R-:W-:Y:S01]  /*3fe0*/  VIADD R12, R25, 0x40 ;  /* 0x00000040190c7836 */ /* 0x006fe20000000000 */
[----:B------:R-:W-:Y:S04]  /*3ff0*/  BSSY.RECONVERGENT B0, `(.L_x_136) ;  /* 0x0000011000007945 */ /* 0x000fe80003800200 */
[----:B------:R-:W-:-:S04]  /*4000*/  LOP3.LUT R13, R12, R23, RZ, 0x3c, !PT ;  /* 0x000000170c0d7212 */ /* 0x000fc800078e3cff */
[----:B------:R-:W-:-:S13]  /*4010*/  ISETP.GT.AND P3, PT, R13, R12, PT ;  /* 0x0000000c0d00720c */ /* 0x000fda0003f64270 */
[----:B------:R-:W-:Y:S05]  /*4020*/  @!P3 BRA `(.L_x_137) ;  /* 0x000000000034b947 */ /* 0x000fea0003800000 */
[----:B0-----:R-:W-:Y:S01]  /*4030*/  IMAD R27, R13, 0x8, R5 ;  /* 0x000000080d1b7824 */ /* 0x001fe200078e0205 */
        /* <DEDUP_REMOVED lines=9> */
.L_x_138:
[----:B-12---:R-:W-:-:S13]  /*40d0*/  FSETP.GT.AND P3, PT, R12, R14, PT ;  /* 0x0000000e0c00720b */ /* 0x006fda0003f64000 */
[----:B------:R2:W-:Y:S04]  /*40e0*/  @P3 STS.64 [R26+0x200], R14 ;  /* 0x0002000e1a003388 */ /* 0x0005e80000000a00 */
[----:B------:R2:W-:Y:S02]  /*40f0*/  @P3 STS.64 [R27], R12 ;  /* 0x0000000c1b003388 */ /* 0x0005e40000000a00 */
.L_x_137:
[----:B------:R-:W-:Y:S05]  /*4100*/  BSYNC.RECONVERGENT B0 ;  /* 0x0000000000007941 */ /* 0x000fea0003800200 */
.L_x_136:
        /* <DEDUP_REMOVED lines=15> */
.L_x_141:
[----:B-12---:R-:W-:-:S13]  /*4200*/  FSETP.GT.AND P3, PT, R12, R14, PT ;  /* 0x0000000e0c00720b */ /* 0x006fda0003f64000 */
[----:B------:R2:W-:Y:S04]  /*4210*/  @P3 STS.64 [R26+0x300], R14 ;  /* 0x0003000e1a003388 */ /* 0x0005e80000000a00 */
[----:B------:R2:W-:Y:S02]  /*4220*/  @P3 STS.64 [R27], R12 ;  /* 0x0000000c1b003388 */ /* 0x0005e40000000a00 */
.L_x_140:
[----:B------:R-:W-:Y:S05]  /*4230*/  BSYNC.RECONVERGENT B0 ;  /* 0x0000000000007941 */ /* 0x000fea0003800200 */
.L_x_139:
[----:B------:R-:W4:Y:S01]  /*4240*/  LDCU UR4, c[0x0][0x3a8] ;  /* 0x00007500ff0477ac */ /* 0x000f220008000800 */
[----:B------:R-:W-:-:S05]  /*4250*/  VIADD R25, R25, 0x80 ;  /* 0x0000008019197836 */ /* 0x000fca0000000000 */
[----:B----4-:R-:W-:-:S13]  /*4260*/  ISETP.GE.AND P3, PT, R25, UR4, PT ;  /* 0x0000000419007c0c */ /* 0x010fda000bf66270 */
[----:B------:R-:W-:Y:S05]  /*4270*/  @!P3 BRA `(.L_x_142) ;  /* 0xfffffff800c0b947 */ /* 0x000fea000383ffff */
.L_x_120:
[----:B------:R-:W-:Y:S05]  /*4280*/  BSYNC.RECONVERGENT B1 ;  /* 0x0000000000017941 */ /* 0x000fea0003800200 */
.L_x_119:
[----:B------:R-:W-:Y:S05]  /*4290*/  BRA.DIV UR7, `(.L_x_143) ;  /* 0x0000002607347947 */ /* 0x000fea000b800000 */
[----:B012---:R-:W-:Y:S01]  /*42a0*/  MOV R12, UR7 ;  /* 0x00000007000c7c02 */ /* 0x007fe20008000f00 */
[----:B------:R-:W-:-:S06]  /*42b0*/  NOP ;  /* 0x0000000000007918 */ /* 0x000fcc0000000000 */
.L_x_245:
[----:B------:R-:W-:Y:S02]  /*42c0*/  ISETP.GT.U32.AND P3, PT, R23, 0x1, PT ;  /* 0x000000011700780c */ /* 0x000fe40003f64070 */
[----:B------:R-:W-:-:S11]  /*42d0*/  SHF.R.U32.HI R23, RZ, 0x1, R23 ;  /* 0x00000001ff177819 */ /* 0x000fd60000011617 */
[----:B------:R-:W-:Y:S05]  /*42e0*/  @P3 BRA `(.L_x_144) ;  /* 0xfffffff400843947 */ /* 0x000fea000383ffff */
.L_x_118:
[----:B------:R-:W-:Y:S05]  /*42f0*/  BSYNC B2 ;  /* 0x0000000000027941 */ /* 0x000fea0003800000 */
.L_x_117:
[----:B------:R-:W0:Y:S01]  /*4300*/  LDCU UR4, c[0x0][0x3a8] ;  /* 0x00007500ff0477ac */ /* 0x000e220008000800 */
[----:B------:R-:W-:Y:S02]  /*4310*/  IMAD.SHL.U32 R24, R24, 0x2, RZ ;  /* 0x0000000218187824 */ /* 0x000fe400078e00ff */
[----:B0-----:R-:W-:-:S05]  /*4320*/  IMAD.U32 R14, RZ, RZ, UR4 ;  /* 0x00000004ff0e7e24 */ /* 0x001fca000f8e00ff */
[----:B------:R-:W-:-:S13]  /*4330*/  ISETP.GT.AND P3, PT, R24, R14, PT ;  /* 0x0000000e1800720c */ /* 0x000fda0003f64270 */
[----:B------:R-:W-:Y:S05]  /*4340*/  @!P3 BRA `(.L_x_145) ;  /* 0xfffffff4005cb947 */ /* 0x000fea000383ffff */
[----:B------:R-:W-:Y:S05]  /*4350*/  BSYNC B3 ;  /* 0x0000000000037941 */ /* 0x000fea0003800000 */
.L_x_116:
[----:B------:R-:W-:Y:S05]  /*4360*/  BRA.DIV UR7, `(.L_x_146) ;  /* 0x0000002607187947 */ /* 0x000fea000b800000 */
[----:B------:R-:W-:Y:S01]  /*4370*/  IMAD.U32 R12, RZ, RZ, UR7 ;  /* 0x00000007ff0c7e24 */ /* 0x000fe2000f8e00ff */
[----:B------:R-:W-:-:S06]  /*4380*/  NOP ;  /* 0x0000000000007918 */ /* 0x000fcc0000000000 */
.L_x_248:
[----:B------:R-:W-:Y:S04]  /*4390*/  BSSY.RECONVERGENT B0, `(.L_x_147) ;  /* 0x0000038000007945 */ /* 0x000fe80003800200 */
[----:B------:R-:W-:Y:S05]  /*43a0*/  @P2 BRA `(.L_x_148) ;  /* 0x0000000000d82947 */ /* 0x000fea0003800000 */
[----:B------:R-:W-:Y:S01]  /*43b0*/  ISETP.NE.AND P3, PT, R9, RZ, PT ;  /* 0x000000ff0900720c */ /* 0x000fe20003f65270 */
[----:B------:R-:W-:Y:S01]  /*43c0*/  BSSY.RECONVERGENT B1, `(.L_x_149) ;  /* 0x000001a000017945 */ /* 0x000fe20003800200 */
[----:B------:R-:W-:-:S11]  /*43d0*/  IMAD.MOV.U32 R15, RZ, RZ, R21 ;  /* 0x000000ffff0f7224 */ /* 0x000fd600078e0015 */
        /* <DEDUP_REMOVED lines=24> */
.L_x_150:
[----:B------:R-:W-:Y:S05]  /*4560*/  BSYNC.RECONVERGENT B1 ;  /* 0x0000000000017941 */ /* 0x000fea0003800200 */
.L_x_149:
[----:B------:R-:W-:-:S13]  /*4570*/  ISETP.GE.U32.AND P3, PT, R4, 0x60, PT ;  /* 0x000000600400780c */ /* 0x000fda0003f66070 */
[----:B------:R-:W-:Y:S05]  /*4580*/  @!P3 BRA `(.L_x_148) ;  /* 0x000000000060b947 */ /* 0x000fea0003800000 */
[----:B------:R-:W1:Y:S02]  /*4590*/  LDC R14, c[0x0][0x3a8] ;  /* 0x0000ea00ff0e7b82 */ /* 0x000e640000000800 */
.L_x_151:
[C---:B0-----:R-:W-:Y:S01]  /*45a0*/  SHF.L.U32 R12, R15.reuse, 0x3, RZ ;  /* 0x000000030f0c7819 */ /* 0x041fe200000006ff */
[----:B------:R-:W-:-:S03]  /*45b0*/  VIADD R15, R15, 0x80 ;  /* 0x000000800f0f7836 */ /* 0x000fc60000000000 */
[----:B----4-:R-:W-:Y:S01]  /*45c0*/  LOP3.LUT R24, R12, 0xfffffff8, RZ, 0x3c, !PT ;  /* 0xfffffff80c187812 */ /* 0x010fe200078e3cff */
[----:B------:R-:W-:-:S04]  /*45d0*/  IMAD.IADD R23, R5, 0x1, R12 ;  /* 0x0000000105177824 */ /* 0x000fc800078e020c */
[----:B------:R-:W-:Y:S01]  /*45e0*/  IMAD.IADD R24, R5, 0x1, R24 ;  /* 0x0000000105187824 */ /* 0x000fe200078e0218 */
[----:B------:R-:W-:Y:S04]  /*45f0*/  LDS R25, [R23] ;  /* 0x0000000017197984 */ /* 0x000fe80000000800 */
        /* <DEDUP_REMOVED lines=16> */
[----:B--2---:R-:W-:Y:S05]  /*4700*/  @!P3 BRA `(.L_x_151) ;  /* 0xfffffffc00a4b947 */ /* 0x004fea000383ffff */
.L_x_148:
[----:B------:R-:W-:Y:S05]  /*4710*/  BSYNC.RECONVERGENT B0 ;  /* 0x0000000000007941 */ /* 0x000fea0003800200 */
.L_x_147:
[----:B------:R-:W-:Y:S05]  /*4720*/  BRA.DIV UR7, `(.L_x_152) ;  /* 0x0000002207407947 */ /* 0x000fea000b800000 */
[----:B0-----:R-:W-:Y:S01]  /*4730*/  IMAD.U32 R12, RZ, RZ, UR7 ;  /* 0x00000007ff0c7e24 */ /* 0x001fe2000f8e00ff */
[----:B------:R-:W-:-:S06]  /*4740*/  NOP ;  /* 0x0000000000007918 */ /* 0x000fcc0000000000 */
.L_x_251:
[----:B------:R-:W-:Y:S05]  /*4750*/  @!P0 BRA `(.L_x_153) ;  /* 0x0000000800b08947 */ /* 0x000fea0003800000 */
[----:B------:R-:W-:Y:S01]  /*4760*/  BSSY B3, `(.L_x_153) ;  /* 0x00000ab000037945 */ /* 0x000fe20003800000 */
[----:B----4-:R-:W-:-:S07]  /*4770*/  IMAD.MOV.U32 R24, RZ, RZ, 0x2 ;  /* 0x00000002ff187424 */ /* 0x010fce00078e00ff */
.L_x_182:
[----:B------:R-:W-:Y:S01]  /*4780*/  SHF.R.S32.HI R23, RZ, 0x1, R24 ;  /* 0x00000001ff177819 */ /* 0x000fe20000011418 */
[----:B------:R-:W-:Y:S03]  /*4790*/  BSSY B2, `(.L_x_154) ;  /* 0x00000a2000027945 */ /* 0x000fe60003800000 */
[----:B------:R-:W-:-:S13]  /*47a0*/  ISETP.GE.AND P0, PT, R23, 0x1, PT ;  /* 0x000000011700780c */ /* 0x000fda0003f06270 */
[----:B------:R-:W-:Y:S05]  /*47b0*/  @!P0 BRA `(.L_x_155) ;  /* 0x00000008007c8947 */ /* 0x000fea0003800000 */
.L_x_181:
        /* <DEDUP_REMOVED lines=20> */
.L_x_162:
[----:B-12---:R-:W-:-:S13]  /*4900*/  FSETP.GT.AND P0, PT, R12, R14, PT ;  /* 0x0000000e0c00720b */ /* 0x006fda0003f04000 */
[----:B------:R0:W-:Y:S04]  /*4910*/  @P0 STS.64 [R11], R14 ;  /* 0x0000000e0b000388 */ /* 0x0001e80000000a00 */
[----:B------:R0:W-:Y:S02]  /*4920*/  @P0 STS.64 [R25], R12 ;  /* 0x0000000c19000388 */ /* 0x0001e40000000a00 */
.L_x_161:
[----:B------:R-:W-:Y:S05]  /*4930*/  BSYNC.RECONVERGENT B4 ;  /* 0x0000000000047941 */ /* 0x000fea0003800200 */
.L_x_160:
        /* <DEDUP_REMOVED lines=17> */
.L_x_165:
[----:B-12---:R-:W-:-:S13]  /*4a50*/  FSETP.GT.AND P0, PT, R12, R14, PT ;  /* 0x0000000e0c00720b */ /* 0x006fda0003f04000 */
[----:B------:R1:W-:Y:S04]  /*4a60*/  @P0 STS.64 [R11+0x100], R14 ;  /* 0x0001000e0b000388 */ /* 0x0003e80000000a00 */
[----:B------:R1:W-:Y:S02]  /*4a70*/  @P0 STS.64 [R25], R12 ;  /* 0x0000000c19000388 */ /* 0x0003e40000000a00 */
.L_x_164:
[----:B------:R-:W-:Y:S05]  /*4a80*/  BSYNC.RECONVERGENT B4 ;  /* 0x0000000000047941 */ /* 0x000fea0003800200 */
.L_x_163:
[----:B------:R-:W-:Y:S01]  /*4a90*/  ISETP.NE.AND P0, PT, R9, 0x2, PT ;  /* 0x000000020900780c */ /* 0x000fe20003f05270 */
[----:B01----:R-:W-:-:S12]  /*4aa0*/  IMAD.MOV.U32 R25, RZ, RZ, R7 ;  /* 0x000000ffff197224 */ /* 0x003fd800078e0007 */
[----:B------:R-:W-:Y:S05]  /*4ab0*/  @!P0 BRA `(.L_x_159) ;  /* 0x0000000000548947 */ /* 0x000fea0003800000 */
[----:B------:R-:W-:Y:S02]  /*4ac0*/  LOP3.LUT R12, R23, 0x40, R21, 0x1e, !PT ;  /* 0x00000040170c7812 */ /* 0x000fe400078e1e15 */
[----:B------:R-:W-:Y:S02]  /*4ad0*/  MOV R25, R8 ;  /* 0x0000000800197202 */ /* 0x000fe40000000f00 */
        /* <DEDUP_REMOVED lines=14> */
.L_x_166:
[----:B-12---:R-:W-:Y:S01]  /*4bc0*/  FSETP.GT.AND P0, PT, R12, R14, PT ;  /* 0x0000000e0c00720b */ /* 0x006fe20003f04000 */
[----:B------:R-:W-:-:S12]  /*4bd0*/  IMAD.MOV.U32 R25, RZ, RZ, R8 ;  /* 0x000000ffff197224 */ /* 0x000fd800078e0008 */
[----:B------:R0:W-:Y:S01]  /*4be0*/  @P0 STS.64 [R11+0x200], R14 ;  /* 0x0002000e0b000388 */ /* 0x0001e20000000a00 */
[----:B------:R-:W-:-:S03]  /*4bf0*/  @P0 IMAD.MOV.U32 R25, RZ, RZ, R8 ;  /* 0x000000ffff190224 */ /* 0x000fc600078e0008 */
[----:B------:R0:W-:Y:S04]  /*4c00*/  @P0 STS.64 [R26], R12 ;  /* 0x0000000c1a000388 */ /* 0x0001e80000000a00 */
.L_x_159:
[----:B------:R-:W-:Y:S05]  /*4c10*/  BSYNC.RECONVERGENT B0 ;  /* 0x0000000000007941 */ /* 0x000fea0003800200 */
.L_x_158:
[----:B------:R-:W-:-:S13]  /*4c20*/  ISETP.GE.U32.AND P0, PT, R4, 0x60, PT ;  /* 0x000000600400780c */ /* 0x000fda0003f06070 */
[----:B------:R-:W-:Y:S05]  /*4c30*/  @!P0 BRA `(.L_x_157) ;  /* 0x0000000400408947 */ /* 0x000fea0003800000 */
.L_x_179:
        /* <DEDUP_REMOVED lines=15> */
.L_x_169:
[----:B-12---:R-:W-:-:S13]  /*4d30*/  FSETP.GEU.AND P0, PT, R12, R14, PT ;  /* 0x0000000e0c00720b */ /* 0x006fda0003f0e000 */
[----:B------:R0:W-:Y:S04]  /*4d40*/  @!P0 STS.64 [R26], R14 ;  /* 0x0000000e1a008388 */ /* 0x0001e80000000a00 */
[----:B------:R0:W-:Y:S02]  /*4d50*/  @!P0 STS.64 [R27], R12 ;  /* 0x0000000c1b008388 */ /* 0x0001e40000000a00 */
.L_x_168:
[----:B------:R-:W-:Y:S05]  /*4d60*/  BSYNC.RECONVERGENT B0 ;  /* 0x0000000000007941 */ /* 0x000fea0003800200 */
.L_x_167:
        /* <DEDUP_REMOVED lines=15> */
.L_x_172:
[----:B-12---:R-:W-:-:S13]  /*4e60*/  FSETP.GT.AND P0, PT, R12, R14, PT ;  /* 0x0000000e0c00720b */ /* 0x006fda0003f04000 */
[----:B------:R1:W-:Y:S04]  /*4e70*/  @P0 STS.64 [R26+0x100], R14 ;  /* 0x0001000e1a000388 */ /* 0x0003e80000000a00 */
[----:B------:R1:W-:Y:S02]  /*4e80*/  @P0 STS.64 [R27], R12 ;  /* 0x0000000c1b000388 */ /* 0x0003e40000000a00 */
.L_x_171:
[----:B------:R-:W-:Y:S05]  /*4e90*/  BSYNC.RECONVERGENT B0 ;  /* 0x0000000000007941 */ /* 0x000fea0003800200 */
.L_x_170:
[----:B-12---:R-:W-:Y:S01]  /*4ea0*/  VIADD R12, R25, 0x40 ;  /* 0x00000040190c7836 */ /* 0x006fe20000000000 */
[----:B------:R-:W-:Y:S04]  /*4eb0*/  BSSY.RECONVERGENT B0, `(.L_x_173) ;  /* 0x0000011000007945 */ /* 0x000fe80003800200 */
[----:B------:R-:W-:-:S04]  /*4ec0*/  LOP3.LUT R13, R12, R23, RZ, 0x3c, !PT ;  /* 0x000000170c0d7212 */ /* 0x000fc800078e3cff */
[----:B------:R-:W-:-:S13]  /*4ed0*/  ISETP.GT.AND P0, PT, R13, R12, PT ;  /* 0x0000000c0d00720c */ /* 0x000fda0003f04270 */
[----:B------:R-:W-:Y:S05]  /*4ee0*/  @!P0 BRA `(.L_x_174) ;  /* 0x0000000000348947 */ /* 0x000fea0003800000 */
[----:B0-----:R-:W-:Y:S02]  /*4ef0*/  LEA R27, R13, R5, 0x3 ;  /* 0x000000050d1b7211 */ /* 0x001fe400078e18ff */
        /* <DEDUP_REMOVED lines=9> */
.L_x_175:
[----:B-12---:R-:W-:-:S13]  /*4f90*/  FSETP.GT.AND P0, PT, R12, R14, PT ;  /* 0x0000000e0c00720b */ /* 0x006fda0003f04000 */
[----:B------:R1:W-:Y:S04]  /*4fa0*/  @P0 STS.64 [R26+0x200], R14 ;  /* 0x0002000e1a000388 */ /* 0x0003e80000000a00 */
[----:B------:R1:W-:Y:S02]  /*4fb0*/  @P0 STS.64 [R27], R12 ;  /* 0x0000000c1b000388 */ /* 0x0003e40000000a00 */
.L_x_174:
[----:B------:R-:W-:Y:S05]  /*4fc0*/  BSYNC.RECONVERGENT B0 ;  /* 0x0000000000007941 */ /* 0x000fea0003800200 */
.L_x_173:
        /* <DEDUP_REMOVED lines=15> */
.L_x_178:
[----:B-12---:R-:W-:-:S13]  /*50c0*/  FSETP.GT.AND P0, PT, R12, R14, PT ;  /* 0x0000000e0c00720b */ /* 0x006fda0003f04000 */
[----:B------:R2:W-:Y:S04]  /*50d0*/  @P0 STS.64 [R26+0x300], R14 ;  /* 0x0003000e1a000388 */ /* 0x0005e80000000a00 */
[----:B------:R2:W-:Y:S02]  /*50e0*/  @P0 STS.64 [R27], R12 ;  /* 0x0000000c1b000388 */ /* 0x0005e40000000a00 */
.L_x_177:
[----:B------:R-:W-:Y:S05]  /*50f0*/  BSYNC.RECONVERGENT B0 ;  /* 0x0000000000007941 */ /* 0x000fea0003800200 */
.L_x_176:
[----:B------:R-:W4:Y:S01]  /*5100*/  LDCU UR4, c[0x0][0x3a8] ;  /* 0x00007500ff0477ac */ /* 0x000f220008000800 */
[----:B------:R-:W-:-:S05]  /*5110*/  VIADD R25, R25, 0x80 ;  /* 0x0000008019197836 */ /* 0x000fca0000000000 */
[----:B----4-:R-:W-:-:S13]  /*5120*/  ISETP.GE.AND P0, PT, R25, UR4, PT ;  /* 0x0000000419007c0c */ /* 0x010fda000bf06270 */
[----:B------:R-:W-:Y:S05]  /*5130*/  @!P0 BRA `(.L_x_179) ;  /* 0xfffffff800c08947 */ /* 0x000fea000383ffff */
.L_x_157:
[----:B------:R-:W-:Y:S05]  /*5140*/  BSYNC.RECONVERGENT B1 ;  /* 0x0000000000017941 */ /* 0x000fea0003800200 */
.L_x_156:
[----:B------:R-:W-:Y:S05]  /*5150*/  BRA.DIV UR7, `(.L_x_180) ;  /* 0x0000001607cc7947 */ /* 0x000fea000b800000 */
[----:B012---:R-:W-:Y:S01]  /*5160*/  IMAD.U32 R12, RZ, RZ, UR7 ;  /* 0x00000007ff0c7e24 */ /* 0x007fe2000f8e00ff */
[----:B------:R-:W-:-:S06]  /*5170*/  NOP ;  /* 0x0000000000007918 */ /* 0x000fcc0000000000 */
.L_x_254:
[----:B------:R-:W-:Y:S02]  /*5180*/  ISETP.GT.U32.AND P0, PT, R23, 0x1, PT ;  /* 0x000000011700780c */ /* 0x000fe40003f04070 */
[----:B------:R-:W-:-:S11]  /*5190*/  SHF.R.U32.HI R23, RZ, 0x1, R23 ;  /* 0x00000001ff177819 */ /* 0x000fd60000011617 */
[----:B------:R-:W-:Y:S05]  /*51a0*/  @P0 BRA `(.L_x_181) ;  /* 0xfffffff400840947 */ /* 0x000fea000383ffff */
.L_x_155:
[----:B------:R-:W-:Y:S05]  /*51b0*/  BSYNC B2 ;  /* 0x0000000000027941 */ /* 0x000fea0003800000 */
.L_x_154:
[----:B------:R-:W0:Y:S01]  /*51c0*/  LDCU UR4, c[0x0][0x3a8] ;  /* 0x00007500ff0477ac */ /* 0x000e220008000800 */
[----:B------:R-:W-:Y:S02]  /*51d0*/  IMAD.SHL.U32 R24, R24, 0x2, RZ ;  /* 0x0000000218187824 */ /* 0x000fe400078e00ff */
[----:B0-----:R-:W-:-:S05]  /*51e0*/  IMAD.U32 R14, RZ, RZ, UR4 ;  /* 0x00000004ff0e7e24 */ /* 0x001fca000f8e00ff */
[----:B------:R-:W-:-:S13]  /*51f0*/  ISETP.GT.AND P0, PT, R24, R14, PT ;  /* 0x0000000e1800720c */ /* 0x000fda0003f04270 */
[----:B------:R-:W-:Y:S05]  /*5200*/  @!P0 BRA `(.L_x_182) ;  /* 0xfffffff4005c8947 */ /* 0x000fea000383ffff */
[----:B------:R-:W-:Y:S05]  /*5210*/  BSYNC B3 ;  /* 0x0000000000037941 */ /* 0x000fea0003800000 */
.L_x_153:
[----:B------:R-:W-:Y:S05]  /*5220*/  BRA.DIV UR7, `(.L_x_183) ;  /* 0x0000001607b07947 */ /* 0x000fea000b800000 */
[----:B------:R-:W-:Y:S01]  /*5230*/  IMAD.U32 R12, RZ, RZ, UR7 ;  /* 0x00000007ff0c7e24 */ /* 0x000fe2000f8e00ff */
[----:B------:R-:W-:-:S06]  /*5240*/  NOP ;  /* 0x0000000000007918 */ /* 0x000fcc0000000000 */
.L_x_257:
        /* <DEDUP_REMOVED lines=8> */
[----:B------:R-:W-:Y:S01]  /*52d0*/  IMAD.SHL.U32 R15, R21, 0x8, RZ ;  /* 0x00000008150f7824 */ /* 0x000fe200078e00ff */
[----:B------:R-:W-:-:S03]  /*52e0*/  ISETP.NE.AND P0, PT, R9, 0x1, PT ;  /* 0x000000010900780c */ /* 0x000fc60003f05270 */
[----:B------:R-:W-:Y:S01]  /*52f0*/  IMAD.IADD R23, R2, 0x1, R15 ;  /* 0x0000000102177824 */ /* 0x000fe200078e020f */
[----:B------:R-:W-:-:S04]  /*5300*/  MOV R15, R6 ;  /* 0x00000006000f7202 */ /* 0x000fc80000000f00 */
        /* <DEDUP_REMOVED lines=9> */
.L_x_187:
[----:B------:R-:W-:Y:S05]  /*53a0*/  BSYNC.RECONVERGENT B1 ;  /* 0x0000000000017941 */ /* 0x000fea0003800200 */
.L_x_186:
[----:B------:R-:W-:Y:S05]  /*53b0*/  @!P2 BRA `(.L_x_185) ;  /* 0x000000000034a947 */ /* 0x000fea0003800000 */
.L_x_188:
[C---:B----4-:R-:W-:Y:S02]  /*53c0*/  IMAD R24, R15.reuse, 0x8, R5 ;  /* 0x000000080f187824 */ /* 0x050fe400078e0205 */
[C---:B012---:R-:W-:Y:S02]  /*53d0*/  IMAD R23, R15.reuse, 0x8, R2 ;  /* 0x000000080f177824 */ /* 0x047fe400078e0202 */
        /* <DEDUP_REMOVED lines=11> */
.L_x_185:
[----:B------:R-:W-:Y:S05]  /*5490*/  BSYNC.RECONVERGENT B0 ;  /* 0x0000000000007941 */ /* 0x000fea0003800200 */
.L_x_184:
[----:B------:R-:W-:-:S06]  /*54a0*/  USHF.R.U32.HI UR4, URZ, 0x5, UR10 ;  /* 0x00000005ff047899 */ /* 0x000fcc000801160a */
[----:B012---:R-:W-:-:S04]  /*54b0*/  IMAD.U32 R12, RZ, RZ, UR4 ;  /* 0x00000004ff0c7e24 */ /* 0x007fc8000f8e00ff */
[----:B------:R-:W-:Y:S01]  /*54c0*/  IMAD R12, R12, 0x4, R3 ;  /* 0x000000040c0c7824 */ /* 0x000fe200078e0203 */
[----:B------:R-:W-:Y:S06]  /*54d0*/  BRA.DIV UR7, `(.L_x_189) ;  /* 0x00000016071c7947 */ /* 0x000fec000b800000 */
[----:B------:R-:W-:Y:S01]  /*54e0*/  IMAD.U32 R13, RZ, RZ, UR7 ;  /* 0x00000007ff0d7e24 */ /* 0x000fe2000f8e00ff */
[----:B------:R-:W-:-:S05]  /*54f0*/  NOP ;  /* 0x0000000000007918 */ /* 0x000fca0000000000 */
[----:B------:R-:W0:Y:S01]  /*5500*/  LDS R13, [R5+-0x8] ;  /* 0xfffff800050d7984 */ /* 0x000e220000000800 */
[----:B------:R-:W-:Y:S01]  /*5510*/  IMAD.U32 R14, RZ, RZ, UR7 ;  /* 0x00000007ff0e7e24 */ /* 0x000fe2000f8e00ff */
[----:B------:R-:W-:Y:S02]  /*5520*/  NOP ;  /* 0x0000000000007918 */ /* 0x000fe40000000000 */
[----:B------:R1:W-:Y:S01]  /*5530*/  @!P1 STS [R3], RZ ;  /* 0x000000ff03009388 */ /* 0x0003e20000000800 */
[----:B------:R-:W-:-:S03]  /*5540*/  IMAD.U32 R15, RZ, RZ, UR7 ;  /* 0x00000007ff0f7e24 */ /* 0x000fc6000f8e00ff */
[----:B------:R1:W-:Y:S04]  /*5550*/  @!P1 STS [R12], RZ ;  /* 0x000000ff0c009388 */ /* 0x0003e80000000800 */
[----:B0-----:R1:W0:Y:S01]  /*5560*/  SHFL.IDX PT, R14, R13, RZ, 0x1f ;  /* 0x00001fff0d0e7589 */ /* 0x00122200000e0000 */
[----:B------:R-:W-:Y:S01]  /*5570*/  NOP ;  /* 0x0000000000007918 */ /* 0x000fe20000000000 */
.L_x_105:
[----:B------:R-:W-:Y:S05]  /*5580*/  WARPSYNC.ALL ;  /* 0x0000000000007948 */ /* 0x000fea0003800000 */
[----:B------:R-:W5:Y:S01]  /*5590*/  LDCU UR4, c[0x0][0x3ac] ;  /* 0x00007580ff0477ac */ /* 0x000f620008000800 */
[----:B------:R-:W2:Y:S01]  /*55a0*/  LDCU UR5, c[0x0][0x398] ;  /* 0x00007300ff0577ac */ /* 0x000ea20008000800 */
[----:B-----5:R-:W-:Y:S01]  /*55b0*/  IADD3 R19, PT, PT, R19, UR4, RZ ;  /* 0x0000000413137c10 */ /* 0x020fe2000fffe0ff */
[----:B------:R-:W-:Y:S03]  /*55c0*/  BAR.SYNC.DEFER_BLOCKING 0x0 ;  /* 0x0000000000007b1d */ /* 0x000fe60000010000 */
[----:B--2---:R-:W-:-:S13]  /*55d0*/  ISETP.GE.AND P0, PT, R19, UR5, PT ;  /* 0x0000000513007c0c */ /* 0x004fda000bf06270 */
[----:B------:R-:W-:Y:S05]  /*55e0*/  @!P0 BRA `(.L_x_190) ;  /* 0xffffffb000748947 */ /* 0x000fea000383ffff */
.L_x_6:
[----:B---3--:R-:W3:Y:S01]  /*55f0*/  LDC R22, c[0x0][0x3a8] ;  /* 0x0000ea00ff167b82 */ /* 0x008ee20000000800 */
[----:B------:R-:W-:Y:S01]  /*5600*/  BSSY.RECONVERGENT B0, `(.L_x_191) ;  /* 0x000009e000007945 */ /* 0x000fe20003800200 */
[----:B---3--:R-:W-:-:S13]  /*5610*/  ISETP.GE.AND P0, PT, R21, R22, PT ;  /* 0x000000161500720c */ /* 0x008fda0003f06270 */
[----:B------:R-:W-:Y:S05]  /*5620*/  @P0 BRA `(.L_x_192) ;  /* 0x00000008006c0947 */ /* 0x000fea0003800000 */
[----:B------:R-:W-:Y:S01]  /*5630*/  ISETP.NE.AND P0, PT, R9, RZ, PT ;  /* 0x000000ff0900720c */ /* 0x000fe20003f05270 */
[----:B------:R-:W-:Y:S01]  /*5640*/  BSSY.RECONVERGENT B1, `(.L_x_193) ;  /* 0x0000018000017945 */ /* 0x000fe20003800200 */
[----:B------:R-:W-:Y:S01]  /*5650*/  ISETP.GE.U32.AND P1, PT, R4, 0x60, PT ;  /* 0x000000600400780c */ /* 0x000fe20003f26070 */
[----:B------:R-:W-:-:S10]  /*5660*/  IMAD.MOV.U32 R23, RZ, RZ, R21 ;  /* 0x000000ffff177224 */ /* 0x000fd400078e0015 */
[----:B------:R-:W-:Y:S05]  /*5670*/  @!P0 BRA `(.L_x_194) ;  /* 0x0000000000508947 */ /* 0x000fea0003800000 */
[----:B01----:R-:W-:Y:S01]  /*5680*/  IMAD.SHL.U32 R13, R21, 0x8, RZ ;  /* 0x00000008150d7824 */ /* 0x003fe200078e00ff */
[----:B------:R-:W0:Y:S01]  /*5690*/  LDC.64 R16, c[0x0][0x3a0] ;  /* 0x0000e800ff107b82 */ /* 0x000e220000000a00 */
[----:B------:R-:W-:Y:S01]  /*56a0*/  IMAD R15, R20, R22, R21 ;  /* 0x00000016140f7224 */ /* 0x000fe200078e0215 */
[----:B------:R-:W-:Y:S01]  /*56b0*/  ISETP.NE.AND P0, PT, R9, 0x1, PT ;  /* 0x000000010900780c */ /* 0x000fe20003f05270 */
[----:B--2---:R-:W-:Y:S02]  /*56c0*/  IMAD.IADD R18, R2, 0x1, R13 ;  /* 0x0000000102127824 */ /* 0x004fe400078e020d */
[----:B------:R-:W-:-:S03]  /*56d0*/  IMAD.MOV.U32 R23, RZ, RZ, R6 ;  /* 0x000000ffff177224 */ /* 0x000fc600078e0006 */
[----:B------:R-:W1:Y:S01]  /*56e0*/  LDS.64 R12, [R18] ;  /* 0x00000000120c7984 */ /* 0x000e620000000a00 */
[----:B0-----:R-:W-:-:S05]  /*56f0*/  IMAD.WIDE R16, R15, 0x8, R16 ;  /* 0x000000080f107825 */ /* 0x001fca00078e0210 */
[----:B-1----:R3:W-:Y:S04]  /*5700*/  STG.E desc[UR8][R16.64], R13 ;  /* 0x0000000d10007986 */ /* 0x0027e8000c101908 */
[----:B------:R3:W-:Y:S01]  /*5710*/  STG.E desc[UR8][R16.64+0x4], R12 ;  /* 0x0000040c10007986 */ /* 0x0007e2000c101908 */
[----:B------:R-:W-:Y:S05]  /*5720*/  @!P0 BRA `(.L_x_194) ;  /* 0x0000000000248947 */ /* 0x000fea0003800000 */
[----:B------:R-:W-:Y:S01]  /*5730*/  ISETP.NE.AND P0, PT, R9, 0x2, PT ;  /* 0x000000020900780c */ /* 0x000fe20003f05270 */
[----:B---3--:R-:W0:Y:S01]  /*5740*/  LDS.64 R12, [R18+0x100] ;  /* 0x00010000120c7984 */ /* 0x008e220000000a00 */
[----:B------:R-:W-:-:S11]  /*5750*/  IMAD.MOV.U32 R23, RZ, RZ, R7 ;  /* 0x000000ffff177224 */ /* 0x000fd600078e0007 */
[----:B------:R-:W1:Y:S01]  /*5760*/  @P0 LDS.64 R14, [R18+0x200] ;  /* 0x00020000120e0984 */ /* 0x000e620000000a00 */
[----:B------:R-:W-:-:S03]  /*5770*/  @P0 IMAD.MOV.U32 R23, RZ, RZ, R8 ;  /* 0x000000ffff170224 */ /* 0x000fc600078e0008 */
[----:B0-----:R0:W-:Y:S04]  /*5780*/  STG.E desc[UR8][R16.64+0x100], R13 ;  /* 0x0001000d10007986 */ /* 0x0011e8000c101908 */
[----:B------:R0:W-:Y:S04]  /*5790*/  STG.E desc[UR8][R16.64+0x104], R12 ;  /* 0x0001040c10007986 */ /* 0x0001e8000c101908 */
[----:B-1----:R0:W-:Y:S04]  /*57a0*/  @P0 STG.E desc[UR8][R16.64+0x200], R15 ;  /* 0x0002000f10000986 */ /* 0x0021e8000c101908 */
[----:B------:R0:W-:Y:S02]  /*57b0*/  @P0 STG.E desc[UR8][R16.64+0x204], R14 ;  /* 0x0002040e10000986 */ /* 0x0001e4000c101908 */
.L_x_194:
[----:B------:R-:W-:Y:S05]  /*57c0*/  BSYNC.RECONVERGENT B1 ;  /* 0x0000000000017941 */ /* 0x000fea0003800200 */
.L_x_193:
[----:B------:R-:W-:Y:S05]  /*57d0*/  @!P1 BRA `(.L_x_192) ;  /* 0x0000000800009947 */ /* 0x000fea0003800000 */
[----:B01-3--:R-:W-:Y:S01]  /*57e0*/  IMAD.IADD R12, R22, 0x1, -R23 ;  /* 0x00000001160c7824 */ /* 0x00bfe200078e0a17 */
[----:B------:R-:W-:Y:S01]  /*57f0*/  BSSY.RECONVERGENT B1, `(.L_x_195) ;  /* 0x0000046000017945 */ /* 0x000fe20003800200 */
[----:B------:R-:W-:-:S03]  /*5800*/  PLOP3.LUT P0, PT, PT, PT, PT, 0x80, 0x8 ;  /* 0x000000000008781c */ /* 0x000fc60003f0f070 */
[----:B------:R-:W-:-:S13]  /*5810*/  ISETP.GT.AND P1, PT, R12, 0x180, PT ;  /* 0x000001800c00780c */ /* 0x000fda0003f24270 */
[----:B------:R-:W-:Y:S05]  /*5820*/  @!P1 BRA `(.L_x_196) ;  /* 0x0000000400089947 */ /* 0x000fea0003800000 */
[----:B----4-:R-:W0:Y:S01]  /*5830*/  LDC.64 R24, c[0x0][0x3a0] ;  /* 0x0000e800ff187b82 */ /* 0x010e220000000a00 */
[----:B------:R-:W-:Y:S01]  /*5840*/  PLOP3.LUT P0, PT, PT, PT, PT, 0x8, 0x80 ;  /* 0x000000000080781c */ /* 0x000fe20003f0e170 */
[----:B--2---:R-:W-:-:S12]  /*5850*/  VIADD R18, R22, 0xfffffe80 ;  /* 0xfffffe8016127836 */ /* 0x004fd80000000000 */
.L_x_197:
[C---:B------:R-:W-:Y:S02]  /*5860*/  IMAD R19, R23.reuse, 0x8, R2 ;  /* 0x0000000817137824 */ /* 0x040fe400078e0202 */
[----:B-1----:R-:W-:Y:S02]  /*5870*/  IMAD R27, R20, R22, R23 ;  /* 0x00000016141b7224 */ /* 0x002fe400078e0217 */
[----:B------:R-:W-:Y:S01]  /*5880*/  VIADD R29, R23, 0x80 ;  /* 0x00000080171d7836 */ /* 0x000fe20000000000 */
[----:B------:R-:W1:Y:S01]  /*5890*/  LDS.64 R16, [R19] ;  /* 0x0000000013107984 */ /* 0x000e620000000a00 */
[----:B0-----:R-:W-:-:S03]  /*58a0*/  IMAD.WIDE R26, R27, 0x8, R24 ;  /* 0x000000081b1a7825 */ /* 0x001fc600078e0218 */
[----:B------:R-:W0:Y:S01]  /*58b0*/  LDS.64 R12, [R19+0x100] ;  /* 0x00010000130c7984 */ /* 0x000e220000000a00 */
[----:B------:R-:W-:-:S03]  /*58c0*/  IMAD R29, R20, R22, R29 ;  /* 0x00000016141d7224 */ /* 0x000fc600078e021d */
[----:B------:R-:W2:Y:S04]  /*58d0*/  LDS.64 R14, [R19+0x200] ;  /* 0x00020000130e7984 */ /* 0x000ea80000000a00 */
[----:B-1----:R-:W-:Y:S04]  /*58e0*/  STG.E desc[UR8][R26.64], R17 ;  /* 0x000000111a007986 */ /* 0x002fe8000c101908 */
[----:B------:R-:W-:Y:S04]  /*58f0*/  STG.E desc[UR8][R26.64+0x4], R16 ;  /* 0x000004101a007986 */ /* 0x000fe8000c101908 */
[----:B------:R-:W1:Y:S04]  /*5900*/  LDS.64 R16, [R19+0x300] ;  /* 0x0003000013107984 */ /* 0x000e680000000a00 */
[----:B0-----:R-:W-:Y:S04]  /*5910*/  STG.E desc[UR8][R26.64+0x100], R13 ;  /* 0x0001000d1a007986 */ /* 0x001fe8000c101908 */
[----:B------:R-:W-:Y:S04]  /*5920*/  STG.E desc[UR8][R26.64+0x104], R12 ;  /* 0x0001040c1a007986 */ /* 0x000fe8000c101908 */
[----:B------:R-:W0:Y:S04]  /*5930*/  LDS.64 R12, [R19+0x400] ;  /* 0x00040000130c7984 */ /* 0x000e280000000a00 */
[----:B--2---:R-:W-:Y:S04]  /*5940*/  STG.E desc[UR8][R26.64+0x200], R15 ;  /* 0x0002000f1a007986 */ /* 0x004fe8000c101908 */
[----:B------:R-:W-:Y:S04]  /*5950*/  STG.E desc[UR8][R26.64+0x204], R14 ;  /* 0x0002040e1a007986 */ /* 0x000fe8000c101908 */
[----:B------:R-:W2:Y:S04]  /*5960*/  LDS.64 R14, [R19+0x600] ;  /* 0x00060000130e7984 */ /* 0x000ea80000000a00 */
[----:B-1----:R-:W-:Y:S04]  /*5970*/  STG.E desc[UR8][R26.64+0x300], R17 ;  /* 0x000300111a007986 */ /* 0x002fe8000c101908 */
[----:B------:R1:W-:Y:S04]  /*5980*/  STG.E desc[UR8][R26.64+0x304], R16 ;  /* 0x000304101a007986 */ /* 0x0003e8000c101908 */
[----:B------:R-:W3:Y:S01]  /*5990*/  LDS.64 R16, [R19+0x500] ;  /* 0x0005000013107984 */ /* 0x000ee20000000a00 */
[----:B-1----:R-:W-:Y:S01]  /*59a0*/  IMAD.WIDE R26, R29, 0x8, R24 ;  /* 0x000000081d1a7825 */ /* 0x002fe200078e0218 */
[----:B------:R-:W-:-:S04]  /*59b0*/  IADD3 R29, PT, PT, R23, 0x100, RZ ;  /* 0x00000100171d7810 */ /* 0x000fc80007ffe0ff */
[----:B0-----:R-:W-:Y:S01]  /*59c0*/  STG.E desc[UR8][R26.64], R13 ;  /* 0x0000000d1a007986 */ /* 0x001fe2000c101908 */
[----:B------:R-:W-:-:S03]  /*59d0*/  IMAD R29, R20, R22, R29 ;  /* 0x00000016141d7224 */ /* 0x000fc600078e021d */
[----:B------:R-:W-:Y:S01]  /*59e0*/  STG.E desc[UR8][R26.64+0x4], R12 ;  /* 0x0000040c1a007986 */ /* 0x000fe2000c101908 */
[----:B------:R-:W-:-:S03]  /*59f0*/  IMAD.WIDE R28, R29, 0x8, R24 ;  /* 0x000000081d1c7825 */ /* 0x000fc600078e0218 */
[----:B------:R-:W0:Y:S04]  /*5a00*/  LDS.64 R12, [R19+0x700] ;  /* 0x00070000130c7984 */ /* 0x000e280000000a00 */
[----:B--2---:R-:W-:Y:S04]  /*5a10*/  STG.E desc[UR8][R26.64+0x200], R15 ;  /* 0x0002000f1a007986 */ /* 0x004fe8000c101908 */
[----:B------:R-:W-:Y:S04]  /*5a20*/  STG.E desc[UR8][R26.64+0x204], R14 ;  /* 0x0002040e1a007986 */ /* 0x000fe8000c101908 */
[----:B------:R-:W1:Y:S04]  /*5a30*/  LDS.64 R14, [R19+0x900] ;  /* 0x00090000130e7984 */ /* 0x000e680000000a00 */
[----:B---3--:R-:W-:Y:S04]  /*5a40*/  STG.E desc[UR8][R26.64+0x100], R17 ;  /* 0x000100111a007986 */ /* 0x008fe8000c101908 */
[----:B------:R-:W-:Y:S04]  /*5a50*/  STG.E desc[UR8][R26.64+0x104], R16 ;  /* 0x000104101a007986 */ /* 0x000fe8000c101908 */
[----:B------:R-:W2:Y:S04]  /*5a60*/  LDS.64 R16, [R19+0x800] ;  /* 0x0008000013107984 */ /* 0x000ea80000000a00 */
[----:B0-----:R-:W-:Y:S04]  /*5a70*/  STG.E desc[UR8][R26.64+0x300], R13 ;  /* 0x0003000d1a007986 */ /* 0x001fe8000c101908 */
[----:B------:R0:W-:Y:S04]  /*5a80*/  STG.E desc[UR8][R26.64+0x304], R12 ;  /* 0x0003040c1a007986 */ /* 0x0001e8000c101908 */
[----:B------:R-:W3:Y:S04]  /*5a90*/  LDS.64 R12, [R19+0xa00] ;  /* 0x000a0000130c7984 */ /* 0x000ee80000000a00 */
[----:B-1----:R-:W-:Y:S04]  /*5aa0*/  STG.E desc[UR8][R28.64+0x100], R15 ;  /* 0x0001000f1c007986 */ /* 0x002fe8000c101908 */
[----:B------:R-:W-:Y:S01]  /*5ab0*/  STG.E desc[UR8][R28.64+0x104], R14 ;  /* 0x0001040e1c007986 */ /* 0x000fe2000c101908 */
[----:B0-----:R-:W-:-:S02]  /*5ac0*/  VIADD R27, R23, 0x180 ;  /* 0x00000180171b7836 */ /* 0x001fc40000000000 */
[----:B------:R-:W-:Y:S01]  /*5ad0*/  VIADD R23, R23, 0x200 ;  /* 0x0000020017177836 */ /* 0x000fe20000000000 */
[----:B------:R-:W-:Y:S01]  /*5ae0*/  LDS.64 R14, [R19+0xc00] ;  /* 0x000c0000130e7984 */ /* 0x000fe20000000a00 */
[----:B------:R-:W-:-:S03]  /*5af0*/  IMAD R27, R20, R22, R27 ;  /* 0x00000016141b7224 */ /* 0x000fc600078e021b */
[----:B------:R-:W-:Y:S01]  /*5b00*/  ISETP.GE.AND P1, PT, R23, R18, PT ;  /* 0x000000121700720c */ /* 0x000fe20003f26270 */
[----:B------:R-:W-:Y:S01]  /*5b10*/  IMAD.WIDE R26, R27, 0x8, R24 ;  /* 0x000000081b1a7825 */ /* 0x000fe200078e0218 */
[----:B--2---:R-:W-:Y:S04]  /*5b20*/  STG.E desc[UR8][R28.64], R17 ;  /* 0x000000111c007986 */ /* 0x004fe8000c101908 */
[----:B------:R-:W-:Y:S04]  /*5b30*/  STG.E desc[UR8][R28.64+0x4], R16 ;  /* 0x000004101c007986 */ /* 0x000fe8000c101908 */
[----:B------:R-:W0:Y:S04]  /*5b40*/  LDS.64 R16, [R19+0xb00] ;  /* 0x000b000013107984 */ /* 0x000e280000000a00 */
[----:B---3--:R-:W-:Y:S04]  /*5b50*/  STG.E desc[UR8][R28.64+0x200], R13 ;  /* 0x0002000d1c007986 */ /* 0x008fe8000c101908 */
[----:B------:R-:W-:Y:S04]  /*5b60*/  STG.E desc[UR8][R28.64+0x204], R12 ;  /* 0x0002040c1c007986 */ /* 0x000fe8000c101908 */
[----:B------:R-:W1:Y:S04]  /*5b70*/  LDS.64 R12, [R19+0xd00] ;  /* 0x000d0000130c7984 */ /* 0x000e680000000a00 */
[----:B0-----:R-:W-:Y:S04]  /*5b80*/  STG.E desc[UR8][R28.64+0x300], R17 ;  /* 0x000300111c007986 */ /* 0x001fe8000c101908 */
[----:B------:R-:W-:Y:S04]  /*5b90*/  STG.E desc[UR8][R28.64+0x304], R16 ;  /* 0x000304101c007986 */ /* 0x000fe8000c101908 */
[----:B------:R-:W-:Y:S04]  /*5ba0*/  STG.E desc[UR8][R26.64], R15 ;  /* 0x0000000f1a007986 */ /* 0x000fe8000c101908 */
[----:B------:R-:W-:Y:S04]  /*5bb0*/  STG.E desc[UR8][R26.64+0x4], R14 ;  /* 0x0000040e1a007986 */ /* 0x000fe8000c101908 */
[----:B------:R-:W0:Y:S04]  /*5bc0*/  LDS.64 R14, [R19+0xe00] ;  /* 0x000e0000130e7984 */ /* 0x000e280000000a00 */
[----:B------:R-:W2:Y:S04]  /*5bd0*/  LDS.64 R16, [R19+0xf00] ;  /* 0x000f000013107984 */ /* 0x000ea80000000a00 */
[----:B-1----:R1:W-:Y:S04]  /*5be0*/  STG.E desc[UR8][R26.64+0x100], R13 ;  /* 0x0001000d1a007986 */ /* 0x0023e8000c101908 */
[----:B------:R1:W-:Y:S04]  /*5bf0*/  STG.E desc[UR8][R26.64+0x104], R12 ;  /* 0x0001040c1a007986 */ /* 0x0003e8000c101908 */
[----:B0-----:R1:W-:Y:S04]  /*5c00*/  STG.E desc[UR8][R26.64+0x200], R15 ;  /* 0x0002000f1a007986 */ /* 0x0013e8000c101908 */
[----:B------:R1:W-:Y:S04]  /*5c10*/  STG.E desc[UR8][R26.64+0x204], R14 ;  /* 0x0002040e1a007986 */ /* 0x0003e8000c101908 */
[----:B--2---:R1:W-:Y:S04]  /*5c20*/  STG.E desc[UR8][R26.64+0x300], R17 ;  /* 0x000300111a007986 */ /* 0x0043e8000c101908 */
[----:B------:R1:W-:Y:S01]  /*5c30*/  STG.E desc[UR8][R26.64+0x304], R16 ;  /* 0x000304101a007986 */ /* 0x0003e2000c101908 */
[----:B------:R-:W-:Y:S05]  /*5c40*/  @!P1 BRA `(.L_x_197) ;  /* 0xfffffffc00049947 */ /* 0x000fea000383ffff */
.L_x_196:
[----:B------:R-:W-:Y:S05]  /*5c50*/  BSYNC.RECONVERGENT B1 ;  /* 0x0000000000017941 */ /* 0x000fea0003800200 */
.L_x_195:
[----:B-1----:R-:W-:Y:S01]  /*5c60*/  IMAD.IADD R12, R22, 0x1, -R23 ;  /* 0x00000001160c7824 */ /* 0x002fe200078e0a17 */
[----:B------:R-:W-:Y:S04]  /*5c70*/  BSSY.RECONVERGENT B1, `(.L_x_198) ;  /* 0x0000024000017945 */ /* 0x000fe80003800200 */
[----:B------:R-:W-:-:S13]  /*5c80*/  ISETP.GT.AND P1, PT, R12, 0x80, PT ;  /* 0x000000800c00780c */ /* 0x000fda0003f24270 */
[----:B------:R-:W-:Y:S05]  /*5c90*/  @!P1 BRA `(.L_x_199) ;  /* 0x0000000000849947 */ /* 0x000fea0003800000 */
[C---:B--2---:R-:W-:Y:S01]  /*5ca0*/  IMAD R18, R23.reuse, 0x8, R2 ;  /* 0x0000000817127824 */ /* 0x044fe200078e0202 */
[----:B----4-:R-:W0:Y:S01]  /*5cb0*/  LDC.64 R24, c[0x0][0x3a0] ;  /* 0x0000e800ff187b82 */ /* 0x010e220000000a00 */
[CC--:B------:R-:W-:Y:S01]  /*5cc0*/  IMAD R27, R20.reuse, R22.reuse, R23 ;  /* 0x00000016141b7224 */ /* 0x0c0fe200078e0217 */
[----:B------:R-:W-:Y:S01]  /*5cd0*/  PLOP3.LUT P0, PT, PT, PT, PT, 0x8, 0x80 ;  /* 0x000000000080781c */ /* 0x000fe20003f0e170 */
[C---:B------:R-:W-:Y:S01]  /*5ce0*/  VIADD R29, R23.reuse, 0x80 ;  /* 0x00000080171d7836 */ /* 0x040fe20000000000 */
[----:B------:R-:W1:Y:S01]  /*5cf0*/  LDS.64 R14, [R18] ;  /* 0x00000000120e7984 */ /* 0x000e620000000a00 */
[----:B------:R-:W-:Y:S02]  /*5d00*/  VIADD R23, R23, 0x100 ;  /* 0x0000010017177836 */ /* 0x000fe40000000000 */
[----:B------:R-:W-:Y:S01]  /*5d10*/  IMAD R29, R20, R22, R29 ;  /* 0x00000016141d7224 */ /* 0x000fe200078e021d */
[----:B------:R-:W2:Y:S04]  /*5d20*/  LDS.64 R12, [R18+0x100] ;  /* 0x00010000120c7984 */ /* 0x000ea80000000a00 */
[----:B------:R-:W3:Y:S01]  /*5d30*/  LDS.64 R16, [R18+0x200] ;  /* 0x0002000012107984 */ /* 0x000ee20000000a00 */
[----:B0-----:R-:W-:-:S04]  /*5d40*/  IMAD.WIDE R26, R27, 0x8, R24 ;  /* 0x000000081b1a7825 */ /* 0x001fc800078e0218 */
[----:B------:R-:W-:Y:S01]  /*5d50*/  IMAD.WIDE R24, R29, 0x8, R24 ;  /* 0x000000081d187825 */ /* 0x000fe200078e0218 */
[----:B-1----:R-:W-:Y:S04]  /*5d60*/  STG.E desc[UR8][R26.64], R15 ;  /* 0x0000000f1a007986 */ /* 0x002fe8000c101908 */
[----:B------:R-:W-:Y:S04]  /*5d70*/  STG.E desc[UR8][R26.64+0x4], R14 ;  /* 0x0000040e1a007986 */ /* 0x000fe8000c101908 */
[----:B------:R-:W0:Y:S04]  /*5d80*/  LDS.64 R14, [R18+0x300] ;  /* 0x00030000120e7984 */ /* 0x000e280000000a00 */
[----:B--2---:R-:W-:Y:S04]  /*5d90*/  STG.E desc[UR8][R26.64+0x100], R13 ;  /* 0x0001000d1a007986 */ /* 0x004fe8000c101908 */
[----:B------:R-:W-:Y:S04]  /*5da0*/  STG.E desc[UR8][R26.64+0x104], R12 ;  /* 0x0001040c1a007986 */ /* 0x000fe8000c101908 */
[----:B---3--:R-:W-:Y:S04]  /*5db0*/  STG.E desc[UR8][R26.64+0x200], R17 ;  /* 0x000200111a007986 */ /* 0x008fe8000c101908 */
[----:B------:R-:W-:Y:S04]  /*5dc0*/  STG.E desc[UR8][R26.64+0x204], R16 ;  /* 0x000204101a007986 */ /* 0x000fe8000c101908 */
[----:B------:R-:W1:Y:S04]  /*5dd0*/  LDS.64 R12, [R18+0x400] ;  /* 0x00040000120c7984 */ /* 0x000e680000000a00 */
[----:B------:R-:W2:Y:S04]  /*5de0*/  LDS.64 R16, [R18+0x600] ;  /* 0x0006000012107984 */ /* 0x000ea80000000a00 */
[----:B0-----:R-:W-:Y:S04]  /*5df0*/  STG.E desc[UR8][R26.64+0x300], R15 ;  /* 0x0003000f1a007986 */ /* 0x001fe8000c101908 */
[----:B------:R-:W-:Y:S04]  /*5e00*/  STG.E desc[UR8][R26.64+0x304], R14 ;  /* 0x0003040e1a007986 */ /* 0x000fe8000c101908 */
[----:B------:R-:W0:Y:S04]  /*5e10*/  LDS.64 R14, [R18+0x500] ;  /* 0x00050000120e7984 */ /* 0x000e280000000a00 */
[----:B------:R-:W3:Y:S04]  /*5e20*/  LDS.64 R18, [R18+0x700] ;  /* 0x0007000012127984 */ /* 0x000ee80000000a00 */
[----:B-1----:R1:W-:Y:S04]  /*5e30*/  STG.E desc[UR8][R24.64], R13 ;  /* 0x0000000d18007986 */ /* 0x0023e8000c101908 */
[----:B------:R1:W-:Y:S04]  /*5e40*/  STG.E desc[UR8][R24.64+0x4], R12 ;  /* 0x0000040c18007986 */ /* 0x0003e8000c101908 */
[----:B--2---:R1:W-:Y:S04]  /*5e50*/  STG.E desc[UR8][R24.64+0x200], R17 ;  /* 0x0002001118007986 */ /* 0x0043e8000c101908 */
[----:B------:R1:W-:Y:S04]  /*5e60*/  STG.E desc[UR8][R24.64+0x204], R16 ;  /* 0x0002041018007986 */ /* 0x0003e8000c101908 */
[----:B0-----:R1:W-:Y:S04]  /*5e70*/  STG.E desc[UR8][R24.64+0x100], R15 ;  /* 0x0001000f18007986 */ /* 0x0013e8000c101908 */
[----:B------:R1:W-:Y:S04]  /*5e80*/  STG.E desc[UR8][R24.64+0x104], R14 ;  /* 0x0001040e18007986 */ /* 0x0003e8000c101908 */
[----:B---3--:R1:W-:Y:S04]  /*5e90*/  STG.E desc[UR8][R24.64+0x300], R19 ;  /* 0x0003001318007986 */ /* 0x0083e8000c101908 */
[----:B------:R1:W-:Y:S02]  /*5ea0*/  STG.E desc[UR8][R24.64+0x304], R18 ;  /* 0x0003041218007986 */ /* 0x0003e4000c101908 */
.L_x_199:
[----:B------:R-:W-:Y:S05]  /*5eb0*/  BSYNC.RECONVERGENT B1 ;  /* 0x0000000000017941 */ /* 0x000fea0003800200 */
.L_x_198:
[----:B------:R-:W-:-:S13]  /*5ec0*/  ISETP.LT.OR P0, PT, R23, R22, P0 ;  /* 0x000000161700720c */ /* 0x000fda0000701670 */
[----:B------:R-:W-:Y:S05]  /*5ed0*/  @!P0 BRA `(.L_x_192) ;  /* 0x0000000000408947 */ /* 0x000fea0003800000 */
[----:B------:R-:W-:Y:S01]  /*5ee0*/  IMAD R26, R23, 0x8, R2 ;  /* 0x00000008171a7824 */ /* 0x000fe200078e0202 */
[----:B-1--4-:R-:W0:Y:S01]  /*5ef0*/  LDC.64 R24, c[0x0][0x3a0] ;  /* 0x0000e800ff187b82 */ /* 0x012e220000000a00 */
[----:B------:R-:W-:-:S03]  /*5f00*/  IMAD R23, R20, R22, R23 ;  /* 0x0000001614177224 */ /* 0x000fc600078e0217 */
[----:B------:R-:W1:Y:S04]  /*5f10*/  LDS.64 R12, [R26] ;  /* 0x000000001a0c7984 */ /* 0x000e680000000a00 */
[----:B------:R-:W3:Y:S04]  /*5f20*/  LDS.64 R14, [R26+0x100] ;  /* 0x000100001a0e7984 */ /* 0x000ee80000000a00 */
[----:B------:R-:W4:Y:S04]  /*5f30*/  LDS.64 R16, [R26+0x200] ;  /* 0x000200001a107984 */ /* 0x000f280000000a00 */
[----:B--2---:R-:W2:Y:S01]  /*5f40*/  LDS.64 R18, [R26+0x300] ;  /* 0x000300001a127984 */ /* 0x004ea20000000a00 */
[----:B0-----:R-:W-:-:S05]  /*5f50*/  IMAD.WIDE R24, R23, 0x8, R24 ;  /* 0x0000000817187825 */ /* 0x001fca00078e0218 */
[----:B-1----:R0:W-:Y:S04]  /*5f60*/  STG.E desc[UR8][R24.64], R13 ;  /* 0x0000000d18007986 */ /* 0x0021e8000c101908 */
[----:B------:R0:W-:Y:S04]  /*5f70*/  STG.E desc[UR8][R24.64+0x4], R12 ;  /* 0x0000040c18007986 */ /* 0x0001e8000c101908 */
[----:B---3--:R0:W-:Y:S04]  /*5f80*/  STG.E desc[UR8][R24.64+0x100], R15 ;  /* 0x0001000f18007986 */ /* 0x0081e8000c101908 */
[----:B------:R0:W-:Y:S04]  /*5f90*/  STG.E desc[UR8][R24.64+0x104], R14 ;  /* 0x0001040e18007986 */ /* 0x0001e8000c101908 */
[----:B----4-:R0:W-:Y:S04]  /*5fa0*/  STG.E desc[UR8][R24.64+0x200], R17 ;  /* 0x0002001118007986 */ /* 0x0101e8000c101908 */
[----:B------:R0:W-:Y:S04]  /*5fb0*/  STG.E desc[UR8][R24.64+0x204], R16 ;  /* 0x0002041018007986 */ /* 0x0001e8000c101908 */
[----:B--2---:R0:W-:Y:S04]  /*5fc0*/  STG.E desc[UR8][R24.64+0x300], R19 ;  /* 0x0003001318007986 */ /* 0x0041e8000c101908 */
[----:B------:R0:W-:Y:S02]  /*5fd0*/  STG.E desc[UR8][R24.64+0x304], R18 ;  /* 0x0003041218007986 */ /* 0x0001e4000c101908 */
.L_x_192:
[----:B------:R-:W-:Y:S05]  /*5fe0*/  BSYNC.RECONVERGENT B0 ;  /* 0x0000000000007941 */ /* 0x000fea0003800200 */
.L_x_191:
[----:B01-3--:R-:W0:Y:S01]  /*5ff0*/  LDC R13, c[0x0][0x370] ;  /* 0x0000dc00ff0d7b82 */ /* 0x00be220000000800 */
[----:B------:R-:W1:Y:S01]  /*6000*/  LDCU UR5, c[0x0][0x388] ;  /* 0x00007100ff0577ac */ /* 0x000e620008000800 */
[----:B------:R-:W-:-:S06]  /*6010*/  USHF.R.U32.HI UR4, URZ, 0x5, UR10 ;  /* 0x00000005ff047899 */ /* 0x000fcc000801160a */
[----:B0-----:R-:W-:-:S05]  /*6020*/  IMAD R20, R13, UR4, R20 ;  /* 0x000000040d147c24 */ /* 0x001fca000f8e0214 */
[----:B-1----:R-:W-:-:S13]  /*6030*/  ISETP.GE.AND P0, PT, R20, UR5, PT ;  /* 0x0000000514007c0c */ /* 0x002fda000bf06270 */
[----:B------:R-:W-:Y:S05]  /*6040*/  @!P0 BRA `(.L_x_200) ;  /* 0xffffffa000788947 */ /* 0x000fea000383ffff */
[----:B------:R-:W-:Y:S05]  /*6050*/  EXIT ;  /* 0x000000000000794d */ /* 0x000fea0003800000 */
.L_x_5:
[----:B------:R-:W-:Y:S01]  /*6060*/  BSSY B0, `(.L_x_201) ;  /* 0x0000007000007945 */ /* 0x000fe20003800000 */
[----:B-1---5:R-:W-:Y:S02]  /*6070*/  IMAD.MOV.U32 R15, RZ, RZ, R12 ;  /* 0x000000ffff0f7224 */ /* 0x022fe400078e000c */
[----:B------:R-:W-:Y:S02]  /*6080*/  IMAD.MOV.U32 R25, RZ, RZ, RZ ;  /* 0x000000ffff197224 */ /* 0x000fe400078e00ff */
[----:B------:R-:W-:-:S07]  /*6090*/  IMAD.MOV.U32 R26, RZ, RZ, 0x1f ;  /* 0x0000001fff1a7424 */ /* 0x000fce00078e00ff */
[----:B------:R-:W-:Y:S05]  /*60a0*/  WARPSYNC.COLLECTIVE R16, `(.L_x_202) ;  /* 0x0000000010087348 */ /* 0x000fea0003c00000 */
[----:B------:R0:W1:Y:S02]  /*60b0*/  SHFL.IDX P2, R15, R15, R25, R26 ;  /* 0x000000190f0f7389 */ /* 0x000064000004001a */
[----:B01----:R-:W-:Y:S05]  /*60c0*/  ENDCOLLECTIVE ;  /* 0x000000000000791b */ /* 0x003fea0003800000 */
.L_x_202:
[----:B------:R-:W-:Y:S05]  /*60d0*/  BSYNC B0 ;  /* 0x0000000000007941 */ /* 0x000fea0003800000 */
.L_x_201:
[----:B------:R-:W-:Y:S01]  /*60e0*/  MOV R18, R15 ;  /* 0x0000000f00127202 */ /* 0x000fe20000000f00 */
[----:B------:R-:W-:Y:S02]  /*60f0*/  IMAD.MOV.U32 R15, RZ, RZ, R13 ;  /* 0x000000ffff0f7224 */ /* 0x000fe400078e000d */
[----:B------:R-:W-:Y:S02]  /*6100*/  IMAD.MOV.U32 R25, RZ, RZ, RZ ;  /* 0x000000ffff197224 */ /* 0x000fe400078e00ff */
[----:B------:R-:W-:-:S07]  /*6110*/  IMAD.MOV.U32 R26, RZ, RZ, 0x1f ;  /* 0x0000001fff1a7424 */ /* 0x000fce00078e00ff */
[----:B------:R-:W-:Y:S05]  /*6120*/  WARPSYNC.COLLECTIVE R16, `(.L_x_203) ;  /* 0x0000000010087348 */ /* 0x000fea0003c00000 */
[----:B------:R0:W1:Y:S02]  /*6130*/  SHFL.IDX P2, R15, R15, R25, R26 ;  /* 0x000000190f0f7389 */ /* 0x000064000004001a */
[----:B01----:R-:W-:Y:S05]  /*6140*/  ENDCOLLECTIVE ;  /* 0x000000000000791b */ /* 0x003fea0003800000 */
.L_x_203:
[----:B------:R-:W-:Y:S01]  /*6150*/  IMAD.MOV.U32 R22, RZ, RZ, R15 ;  /* 0x000000ffff167224 */ /* 0x000fe200078e000f */
[----:B------:R-:W-:Y:S06]  /*6160*/  BRA `(.L_x_204) ;  /* 0xffffffa400887947 */ /* 0x000fec000383ffff */
.L_x_13:
[----:B------:R-:W-:Y:S01]  /*6170*/  BSSY B1, `(.L_x_205) ;  /* 0x0000004000017945 */ /* 0x000fe20003800000 */
[----:B0-----:R-:W-:Y:S05]  /*6180*/  WARPSYNC.COLLECTIVE R16, `(.L_x_206) ;  /* 0x0000000010087348 */ /* 0x001fea0003c00000 */
[----:B------:R-:W-:Y:S01]  /*6190*/  NOP ;  /* 0x0000000000007918 */ /* 0x000fe20000000000 */
[----:B0-----:R-:W-:Y:S05]  /*61a0*/  ENDCOLLECTIVE ;  /* 0x000000000000791b */ /* 0x001fea0003800000 */
.L_x_206:
[----:B------:R-:W-:Y:S05]  /*61b0*/  BSYNC B1 ;  /* 0x0000000000017941 */ /* 0x000fea0003800000 */
.L_x_205:
[----:B------:R-:W-:Y:S05]  /*61c0*/  BRA `(.L_x_207) ;  /* 0xffffffa800487947 */ /* 0x000fea000383ffff */
.L_x_16:
[----:B------:R-:W-:Y:S01]  /*61d0*/  BSSY B1, `(.L_x_208) ;  /* 0x0000007000017945 */ /* 0x000fe20003800000 */
[----:B------:R-:W-:Y:S02]  /*61e0*/  IMAD.MOV.U32 R15, RZ, RZ, R13 ;  /* 0x000000ffff0f7224 */ /* 0x000fe400078e000d */
[----:B------:R-:W-:Y:S02]  /*61f0*/  IMAD.MOV.U32 R25, RZ, RZ, RZ ;  /* 0x000000ffff197224 */ /* 0x000fe400078e00ff */
[----:B------:R-:W-:-:S07]  /*6200*/  IMAD.MOV.U32 R26, RZ, RZ, 0x1f ;  /* 0x0000001fff1a7424 */ /* 0x000fce00078e00ff */
[----:B0-----:R-:W-:Y:S05]  /*6210*/  WARPSYNC.COLLECTIVE R16, `(.L_x_209) ;  /* 0x0000000010087348 */ /* 0x001fea0003c00000 */
[----:B------:R1:W2:Y:S02]  /*6220*/  SHFL.IDX P2, R15, R15, R25, R26 ;  /* 0x000000190f0f7389 */ /* 0x0002a4000004001a */
[----:B012---:R-:W-:Y:S05]  /*6230*/  ENDCOLLECTIVE ;  /* 0x000000000000791b */ /* 0x007fea0003800000 */
.L_x_209:
[----:B------:R-:W-:Y:S05]  /*6240*/  BSYNC B1 ;  /* 0x0000000000017941 */ /* 0x000fea0003800000 */
.L_x_208:
[----:B------:R-:W-:Y:S01]  /*6250*/  IMAD.MOV.U32 R13, RZ, RZ, R15 ;  /* 0x000000ffff0d7224 */ /* 0x000fe200078e000f */
[----:B------:R-:W-:Y:S06]  /*6260*/  BRA `(.L_x_210) ;  /* 0xffffffa800507947 */ /* 0x000fec000383ffff */
.L_x_27:
[----:B------:R-:W-:Y:S01]  /*6270*/  BSSY B1, `(.L_x_211) ;  /* 0x0000004000017945 */ /* 0x000fe20003800000 */
[----:B0-2---:R-:W-:Y:S05]  /*6280*/  WARPSYNC.COLLECTIVE R16, `(.L_x_212) ;  /* 0x0000000010087348 */ /* 0x005fea0003c00000 */
[----:B------:R-:W-:Y:S01]  /*6290*/  NOP ;  /* 0x0000000000007918 */ /* 0x000fe20000000000 */
[----:B0-2---:R-:W-:Y:S05]  /*62a0*/  ENDCOLLECTIVE ;  /* 0x000000000000791b */ /* 0x005fea0003800000 */
.L_x_212:
[----:B------:R-:W-:Y:S05]  /*62b0*/  BSYNC B1 ;  /* 0x0000000000017941 */ /* 0x000fea0003800000 */
.L_x_211:
[----:B------:R-:W-:Y:S05]  /*62c0*/  BRA `(.L_x_213) ;  /* 0xffffffb0001c7947 */ /* 0x000fea000383ffff */
.L_x_54:
[----:B------:R-:W-:Y:S01]  /*62d0*/  BSSY B1, `(.L_x_214) ;  /* 0x0000004000017945 */ /* 0x000fe20003800000 */
[----:B0123--:R-:W-:Y:S05]  /*62e0*/  WARPSYNC.COLLECTIVE R16, `(.L_x_215) ;  /* 0x0000000010087348 */ /* 0x00ffea0003c00000 */
[----:B------:R-:W-:Y:S01]  /*62f0*/  NOP ;  /* 0x0000000000007918 */ /* 0x000fe20000000000 */
[----:B0123--:R-:W-:Y:S05]  /*6300*/  ENDCOLLECTIVE ;  /* 0x000000000000791b */ /* 0x00ffea0003800000 */
.L_x_215:
[----:B------:R-:W-:Y:S05]  /*6310*/  BSYNC B1 ;  /* 0x0000000000017941 */ /* 0x000fea0003800000 */
.L_x_214:
[----:B------:R-:W-:Y:S05]  /*6320*/  BRA `(.L_x_216) ;  /* 0xffffffb800887947 */ /* 0x000fea000383ffff */
.L_x_57:
[----:B------:R-:W-:Y:S01]  /*6330*/  BSSY B1, `(.L_x_217) ;  /* 0x0000004000017945 */ /* 0x000fe20003800000 */
[----:B--2---:R-:W-:Y:S05]  /*6340*/  WARPSYNC.COLLECTIVE R16, `(.L_x_218) ;  /* 0x0000000010087348 */ /* 0x004fea0003c00000 */
[----:B------:R-:W-:Y:S01]  /*6350*/  NOP ;  /* 0x0000000000007918 */ /* 0x000fe20000000000 */
[----:B--2---:R-:W-:Y:S05]  /*6360*/  ENDCOLLECTIVE ;  /* 0x000000000000791b */ /* 0x004fea0003800000 */
.L_x_218:
[----:B------:R-:W-:Y:S05]  /*6370*/  BSYNC B1 ;  /* 0x0000000000017941 */ /* 0x000fea0003800000 */
.L_x_217:
[----:B------:R-:W-:Y:S05]  /*6380*/  BRA `(.L_x_219) ;  /* 0xffffffb8009c7947 */ /* 0x000fea000383ffff */
.L_x_63:
[----:B------:R-:W-:Y:S01]  /*6390*/  BSSY B1, `(.L_x_220) ;  /* 0x0000004000017945 */ /* 0x000fe20003800000 */
[----:B0-2---:R-:W-:Y:S05]  /*63a0*/  WARPSYNC.COLLECTIVE R16, `(.L_x_221) ;  /* 0x0000000010087348 */ /* 0x005fea0003c00000 */
[----:B------:R-:W-:Y:S01]  /*63b0*/  NOP ;  /* 0x0000000000007918 */ /* 0x000fe20000000000 */
[----:B0-2---:R-:W-:Y:S05]  /*63c0*/  ENDCOLLECTIVE ;  /* 0x000000000000791b */ /* 0x005fea0003800000 */
.L_x_221:
[----:B------:R-:W-:Y:S05]  /*63d0*/  BSYNC B1 ;  /* 0x0000000000017941 */ /* 0x000fea0003800000 */
.L_x_220:
[----:B------:R-:W-:Y:S05]  /*63e0*/  BRA `(.L_x_222) ;  /* 0xffffffbc00747947 */ /* 0x000fea000383ffff */
.L_x_90:
[----:B------:R-:W-:Y:S01]  /*63f0*/  BSSY B1, `(.L_x_223) ;  /* 0x0000004000017945 */ /* 0x000fe20003800000 */
[----:B0123--:R-:W-:Y:S05]  /*6400*/  WARPSYNC.COLLECTIVE R16, `(.L_x_224) ;  /* 0x0000000010087348 */ /* 0x00ffea0003c00000 */
[----:B------:R-:W-:Y:S01]  /*6410*/  NOP ;  /* 0x0000000000007918 */ /* 0x000fe20000000000 */
[----:B0123--:R-:W-:Y:S05]  /*6420*/  ENDCOLLECTIVE ;  /* 0x000000000000791b */ /* 0x00ffea0003800000 */
.L_x_224:
[----:B------:R-:W-:Y:S05]  /*6430*/  BSYNC B1 ;  /* 0x0000000000017941 */ /* 0x000fea0003800000 */
.L_x_223:
[----:B------:R-:W-:Y:S05]  /*6440*/  BRA `(.L_x_225) ;  /* 0xffffffc400e07947 */ /* 0x000fea000383ffff */
.L_x_93:
[----:B------:R-:W-:Y:S01]  /*6450*/  BSSY B1, `(.L_x_226) ;  /* 0x0000004000017945 */ /* 0x000fe20003800000 */
[----:B--2---:R-:W-:Y:S05]  /*6460*/  WARPSYNC.COLLECTIVE R16, `(.L_x_227) ;  /* 0x0000000010087348 */ /* 0x004fea0003c00000 */
[----:B------:R-:W-:Y:S01]  /*6470*/  NOP ;  /* 0x0000000000007918 */ /* 0x000fe20000000000 */
[----:B--2---:R-:W-:Y:S05]  /*6480*/  ENDCOLLECTIVE ;  /* 0x000000000000791b */ /* 0x004fea0003800000 */
.L_x_227:
[----:B------:R-:W-:Y:S05]  /*6490*/  BSYNC B1 ;  /* 0x0000000000017941 */ /* 0x000fea0003800000 */
.L_x_226:
[----:B------:R-:W-:Y:S05]  /*64a0*/  BRA `(.L_x_228) ;  /* 0xffffffc400f47947 */ /* 0x000fea000383ffff */
.L_x_99:
[----:B------:R-:W-:Y:S01]  /*64b0*/  BSSY B1, `(.L_x_229) ;  /* 0x0000004000017945 */ /* 0x000fe20003800000 */
[----:B--2---:R-:W-:Y:S05]  /*64c0*/  WARPSYNC.COLLECTIVE R16, `(.L_x_230) ;  /* 0x0000000010087348 */ /* 0x004fea0003c00000 */
[----:B------:R-:W-:Y:S01]  /*64d0*/  NOP ;  /* 0x0000000000007918 */ /* 0x000fe20000000000 */
[----:B--2---:R-:W-:Y:S05]  /*64e0*/  ENDCOLLECTIVE ;  /* 0x000000000000791b */ /* 0x004fea0003800000 */
.L_x_230:
[----:B------:R-:W-:Y:S05]  /*64f0*/  BSYNC B1 ;  /* 0x0000000000017941 */ /* 0x000fea0003800000 */
.L_x_229:
[----:B------:R-:W0:Y:S01]  /*6500*/  LDS R13, [R5+-0x8] ;  /* 0xfffff800050d7984 */ /* 0x000e220000000800 */
[----:B------:R-:W-:Y:S02]  /*6510*/  HFMA2 R26, -RZ, RZ, 0, 1.847743988037109375e-06 ;  /* 0x0000001fff1a7431 */ /* 0x000fe400000001ff */
[----:B------:R-:W-:Y:S02]  /*6520*/  IMAD.MOV.U32 R25, RZ, RZ, RZ ;  /* 0x000000ffff197224 */ /* 0x000fe400078e00ff */
[----:B0-----:R-:W-:-:S07]  /*6530*/  IMAD.MOV.U32 R15, RZ, RZ, R13 ;  /* 0x000000ffff0f7224 */ /* 0x001fce00078e000d */
[----:B------:R-:W-:Y:S05]  /*6540*/  WARPSYNC.COLLECTIVE R16, `(.L_x_231) ;  /* 0x0000000010087348 */ /* 0x000fea0003c00000 */
[----:B------:R0:W1:Y:S02]  /*6550*/  SHFL.IDX P2, R15, R15, R25, R26 ;  /* 0x000000190f0f7389 */ /* 0x000064000004001a */
[----:B01----:R-:W-:Y:S05]  /*6560*/  ENDCOLLECTIVE ;  /* 0x000000000000791b */ /* 0x003fea0003800000 */
.L_x_231:
[----:B------:R-:W-:Y:S05]  /*6570*/  WARPSYNC.COLLECTIVE R16, `(.L_x_232) ;  /* 0x0000000010087348 */ /* 0x000fea0003c00000 */
[----:B------:R-:W-:Y:S01]  /*6580*/  NOP ;  /* 0x0000000000007918 */ /* 0x000fe20000000000 */
[----:B------:R-:W-:Y:S05]  /*6590*/  ENDCOLLECTIVE ;  /* 0x000000000000791b */ /* 0x000fea0003800000 */
.L_x_232:
[----:B------:R0:W-:Y:S04]  /*65a0*/  @!P1 STS [R3], RZ ;  /* 0x000000ff03009388 */ /* 0x0001e80000000800 */
[----:B------:R0:W-:Y:S01]  /*65b0*/  @!P1 STS [R12], RZ ;  /* 0x000000ff0c009388 */ /* 0x0001e20000000800 */
[----:B------:R-:W-:-:S07]  /*65c0*/  IMAD.MOV.U32 R14, RZ, RZ, R15 ;  /* 0x000000ffff0e7224 */ /* 0x000fce00078e000f */
[----:B0-----:R-:W-:Y:S05]  /*65d0*/  WARPSYNC.COLLECTIVE R16, `(.L_x_233) ;  /* 0x0000000010087348 */ /* 0x001fea0003c00000 */
[----:B------:R-:W-:Y:S01]  /*65e0*/  NOP ;  /* 0x0000000000007918 */ /* 0x000fe20000000000 */
[----:B0-----:R-:W-:Y:S05]  /*65f0*/  ENDCOLLECTIVE ;  /* 0x000000000000791b */ /* 0x001fea0003800000 */
.L_x_233:
[----:B------:R-:W-:Y:S05]  /*6600*/  BRA `(.L_x_17) ;  /* 0xffffffc800687947 */ /* 0x000fea000383ffff */
.L_x_101:
[----:B------:R-:W-:Y:S01]  /*6610*/  BSSY B0, `(.L_x_234) ;  /* 0x0000004000007945 */ /* 0x000fe20003800000 */
[----:B0123--:R-:W-:Y:S05]  /*6620*/  WARPSYNC.COLLECTIVE R16, `(.L_x_235) ;  /* 0x0000000010087348 */ /* 0x00ffea0003c00000 */
[----:B------:R-:W-:Y:S01]  /*6630*/  NOP ;  /* 0x0000000000007918 */ /* 0x000fe20000000000 */
[----:B0123--:R-:W-:Y:S05]  /*6640*/  ENDCOLLECTIVE ;  /* 0x000000000000791b */ /* 0x00ffea0003800000 */
.L_x_235:
[----:B------:R-:W-:Y:S05]  /*6650*/  BSYNC B0 ;  /* 0x0000000000007941 */ /* 0x000fea0003800000 */
.L_x_234:
[----:B------:R-:W-:Y:S05]  /*6660*/  BRA `(.L_x_236) ;  /* 0xffffffc8006c7947 */ /* 0x000fea000383ffff */
.L_x_104:
[----:B------:R-:W-:Y:S01]  /*6670*/  BSSY B0, `(.L_x_237) ;  /* 0x0000007000007945 */ /* 0x000fe20003800000 */
[----:B0-----:R-:W-:Y:S02]  /*6680*/  IMAD.MOV.U32 R15, RZ, RZ, R13 ;  /* 0x000000ffff0f7224 */ /* 0x001fe400078e000d */
[----:B------:R-:W-:Y:S02]  /*6690*/  IMAD.MOV.U32 R25, RZ, RZ, RZ ;  /* 0x000000ffff197224 */ /* 0x000fe400078e00ff */
[----:B------:R-:W-:-:S07]  /*66a0*/  IMAD.MOV.U32 R26, RZ, RZ, 0x1f ;  /* 0x0000001fff1a7424 */ /* 0x000fce00078e00ff */
[----:B--23--:R-:W-:Y:S05]  /*66b0*/  WARPSYNC.COLLECTIVE R16, `(.L_x_238) ;  /* 0x0000000010087348 */ /* 0x00cfea0003c00000 */
[----:B------:R0:W1:Y:S02]  /*66c0*/  SHFL.IDX P2, R15, R15, R25, R26 ;  /* 0x000000190f0f7389 */ /* 0x000064000004001a */
[----:B0123--:R-:W-:Y:S05]  /*66d0*/  ENDCOLLECTIVE ;  /* 0x000000000000791b */ /* 0x00ffea0003800000 */
.L_x_238:
[----:B------:R-:W-:Y:S05]  /*66e0*/  BSYNC B0 ;  /* 0x0000000000007941 */ /* 0x000fea0003800000 */
.L_x_237:
[----:B------:R-:W-:Y:S01]  /*66f0*/  IMAD.MOV.U32 R13, RZ, RZ, R15 ;  /* 0x000000ffff0d7224 */ /* 0x000fe200078e000f */
[----:B------:R-:W-:Y:S06]  /*6700*/  BRA `(.L_x_239) ;  /* 0xffffffc8007c7947 */ /* 0x000fec000383ffff */
.L_x_115:
[----:B------:R-:W-:Y:S01]  /*6710*/  BSSY B0, `(.L_x_240) ;  /* 0x0000004000007945 */ /* 0x000fe20003800000 */
[----:B-1-34-:R-:W-:Y:S05]  /*6720*/  WARPSYNC.COLLECTIVE R16, `(.L_x_241) ;  /* 0x0000000010087348 */ /* 0x01afea0003c00000 */
[----:B------:R-:W-:Y:S01]  /*6730*/  NOP ;  /* 0x0000000000007918 */ /* 0x000fe20000000000 */
[----:B-1-34-:R-:W-:Y:S05]  /*6740*/  ENDCOLLECTIVE ;  /* 0x000000000000791b */ /* 0x01afea0003800000 */
.L_x_241:
[----:B------:R-:W-:Y:S05]  /*6750*/  BSYNC B0 ;  /* 0x0000000000007941 */ /* 0x000fea0003800000 */
.L_x_240:
[----:B------:R-:W-:Y:S05]  /*6760*/  BRA `(.L_x_242) ;  /* 0xffffffd000487947 */ /* 0x000fea000383ffff */
.L_x_143:
[----:B------:R-:W-:Y:S01]  /*6770*/  BSSY B0, `(.L_x_243) ;  /* 0x0000004000007945 */ /* 0x000fe20003800000 */
[----:B0123--:R-:W-:Y:S05]  /*6780*/  WARPSYNC.COLLECTIVE R16, `(.L_x_244) ;  /* 0x0000000010087348 */ /* 0x00ffea0003c00000 */
[----:B------:R-:W-:Y:S01]  /*6790*/  NOP ;  /* 0x0000000000007918 */ /* 0x000fe20000000000 */
[----:B0123--:R-:W-:Y:S05]  /*67a0*/  ENDCOLLECTIVE ;  /* 0x000000000000791b */ /* 0x00ffea0003800000 */
.L_x_244:
[----:B------:R-:W-:Y:S05]  /*67b0*/  BSYNC B0 ;  /* 0x0000000000007941 */ /* 0x000fea0003800000 */
.L_x_243:
[----:B------:R-:W-:Y:S05]  /*67c0*/  BRA `(.L_x_245) ;  /* 0xffffffd800bc7947 */ /* 0x000fea000383ffff */
.L_x_146:
[----:B------:R-:W-:Y:S01]  /*67d0*/  BSSY B0, `(.L_x_246) ;  /* 0x0000004000007945 */ /* 0x000fe20003800000 */
[----:B---34-:R-:W-:Y:S05]  /*67e0*/  WARPSYNC.COLLECTIVE R16, `(.L_x_247) ;  /* 0x0000000010087348 */ /* 0x018fea0003c00000 */
[----:B------:R-:W-:Y:S01]  /*67f0*/  NOP ;  /* 0x0000000000007918 */ /* 0x000fe20000000000 */
[----:B---34-:R-:W-:Y:S05]  /*6800*/  ENDCOLLECTIVE ;  /* 0x000000000000791b */ /* 0x018fea0003800000 */
.L_x_247:
[----:B------:R-:W-:Y:S05]  /*6810*/  BSYNC B0 ;  /* 0x0000000000007941 */ /* 0x000fea0003800000 */
.L_x_246:
[----:B------:R-:W-:Y:S05]  /*6820*/  BRA `(.L_x_248) ;  /* 0xffffffd800d87947 */ /* 0x000fea000383ffff */
.L_x_152:
[----:B------:R-:W-:Y:S01]  /*6830*/  BSSY B0, `(.L_x_249) ;  /* 0x0000004000007945 */ /* 0x000fe20003800000 */
[----:B0--34-:R-:W-:Y:S05]  /*6840*/  WARPSYNC.COLLECTIVE R16, `(.L_x_250) ;  /* 0x0000000010087348 */ /* 0x019fea0003c00000 */
[----:B------:R-:W-:Y:S01]  /*6850*/  NOP ;  /* 0x0000000000007918 */ /* 0x000fe20000000000 */
[----:B0--34-:R-:W-:Y:S05]  /*6860*/  ENDCOLLECTIVE ;  /* 0x000000000000791b */ /* 0x019fea0003800000 */
.L_x_250:
[----:B------:R-:W-:Y:S05]  /*6870*/  BSYNC B0 ;  /* 0x0000000000007941 */ /* 0x000fea0003800000 */
.L_x_249:
[----:B------:R-:W-:Y:S05]  /*6880*/  BRA `(.L_x_251) ;  /* 0xffffffdc00b07947 */ /* 0x000fea000383ffff */
.L_x_180:
[----:B------:R-:W-:Y:S01]  /*6890*/  BSSY B0, `(.L_x_252) ;  /* 0x0000004000007945 */ /* 0x000fe20003800000 */
[----:B0123--:R-:W-:Y:S05]  /*68a0*/  WARPSYNC.COLLECTIVE R16, `(.L_x_253) ;  /* 0x0000000010087348 */ /* 0x00ffea0003c00000 */
[----:B------:R-:W-:Y:S01]  /*68b0*/  NOP ;  /* 0x0000000000007918 */ /* 0x000fe20000000000 */
[----:B0123--:R-:W-:Y:S05]  /*68c0*/  ENDCOLLECTIVE ;  /* 0x000000000000791b */ /* 0x00ffea0003800000 */
.L_x_253:
[----:B------:R-:W-:Y:S05]  /*68d0*/  BSYNC B0 ;  /* 0x0000000000007941 */ /* 0x000fea0003800000 */
.L_x_252:
[----:B------:R-:W-:Y:S05]  /*68e0*/  BRA `(.L_x_254) ;  /* 0xffffffe800247947 */ /* 0x000fea000383ffff */
.L_x_183:
[----:B------:R-:W-:Y:S01]  /*68f0*/  BSSY B0, `(.L_x_255) ;  /* 0x0000004000007945 */ /* 0x000fe20003800000 */
[----:B---34-:R-:W-:Y:S05]  /*6900*/  WARPSYNC.COLLECTIVE R16, `(.L_x_256) ;  /* 0x0000000010087348 */ /* 0x018fea0003c00000 */
[----:B------:R-:W-:Y:S01]  /*6910*/  NOP ;  /* 0x0000000000007918 */ /* 0x000fe20000000000 */
[----:B---34-:R-:W-:Y:S05]  /*6920*/  ENDCOLLECTIVE ;  /* 0x000000000000791b */ /* 0x018fea0003800000 */
.L_x_256:
[----:B------:R-:W-:Y:S05]  /*6930*/  BSYNC B0 ;  /* 0x0000000000007941 */ /* 0x000fea0003800000 */
.L_x_255:
[----:B------:R-:W-:Y:S05]  /*6940*/  BRA `(.L_x_257) ;  /* 0xffffffe800407947 */ /* 0x000fea000383ffff */
.L_x_189:
[----:B------:R-:W-:Y:S01]  /*6950*/  BSSY B0, `(.L_x_258) ;  /* 0x0000004000007945 */ /* 0x000fe20003800000 */
[----:B---34-:R-:W-:Y:S05]  /*6960*/  WARPSYNC.COLLECTIVE R16, `(.L_x_259) ;  /* 0x0000000010087348 */ /* 0x018fea0003c00000 */
[----:B------:R-:W-:Y:S01]  /*6970*/  NOP ;  /* 0x0000000000007918 */ /* 0x000fe20000000000 */
[----:B---34-:R-:W-:Y:S05]  /*6980*/  ENDCOLLECTIVE ;  /* 0x000000000000791b */ /* 0x018fea0003800000 */
.L_x_259:
[----:B------:R-:W-:Y:S05]  /*6990*/  BSYNC B0 ;  /* 0x0000000000007941 */ /* 0x000fea0003800000 */
.L_x_258:
[----:B------:R-:W0:Y:S01]  /*69a0*/  LDS R13, [R5+-0x8] ;  /* 0xfffff800050d7984 */ /* 0x000e220000000800 */
[----:B------:R-:W-:Y:S02]  /*69b0*/  IMAD.MOV.U32 R25, RZ, RZ, RZ ;  /* 0x000000ffff197224 */ /* 0x000fe400078e00ff */
[----:B------:R-:W-:Y:S02]  /*69c0*/  IMAD.MOV.U32 R26, RZ, RZ, 0x1f ;  /* 0x0000001fff1a7424 */ /* 0x000fe400078e00ff */
[----:B0-----:R-:W-:-:S07]  /*69d0*/  IMAD.MOV.U32 R15, RZ, RZ, R13 ;  /* 0x000000ffff0f7224 */ /* 0x001fce00078e000d */
[----:B------:R-:W-:Y:S05]  /*69e0*/  WARPSYNC.COLLECTIVE R16, `(.L_x_260) ;  /* 0x0000000010087348 */ /* 0x000fea0003c00000 */
[----:B------:R0:W1:Y:S02]  /*69f0*/  SHFL.IDX P2, R15, R15, R25, R26 ;  /* 0x000000190f0f7389 */ /* 0x000064000004001a */
[----:B01----:R-:W-:Y:S05]  /*6a00*/  ENDCOLLECTIVE ;  /* 0x000000000000791b */ /* 0x003fea0003800000 */
.L_x_260:
[----:B------:R-:W-:Y:S05]  /*6a10*/  WARPSYNC.COLLECTIVE R16, `(.L_x_261) ;  /* 0x0000000010087348 */ /* 0x000fea0003c00000 */
[----:B------:R-:W-:Y:S01]  /*6a20*/  NOP ;  /* 0x0000000000007918 */ /* 0x000fe20000000000 */
[----:B------:R-:W-:Y:S05]  /*6a30*/  ENDCOLLECTIVE ;  /* 0x000000000000791b */ /* 0x000fea0003800000 */
.L_x_261:
[----:B------:R0:W-:Y:S04]  /*6a40*/  @!P1 STS [R3], RZ ;  /* 0x000000ff03009388 */ /* 0x0001e80000000800 */
[----:B------:R0:W-:Y:S01]  /*6a50*/  @!P1 STS [R12], RZ ;  /* 0x000000ff0c009388 */ /* 0x0001e20000000800 */
[----:B------:R-:W-:-:S07]  /*6a60*/  IMAD.MOV.U32 R14, RZ, RZ, R15 ;  /* 0x000000ffff0e7224 */ /* 0x000fce00078e000f */
[----:B0-----:R-:W-:Y:S05]  /*6a70*/  WARPSYNC.COLLECTIVE R16, `(.L_x_262) ;  /* 0x0000000010087348 */ /* 0x001fea0003c00000 */
[----:B------:R-:W-:Y:S01]  /*6a80*/  NOP ;  /* 0x0000000000007918 */ /* 0x000fe20000000000 */
[----:B0-----:R-:W-:Y:S05]  /*6a90*/  ENDCOLLECTIVE ;  /* 0x000000000000791b */ /* 0x001fea0003800000 */
.L_x_262:
[----:B------:R-:W-:Y:S05]  /*6aa0*/  BRA `(.L_x_105) ;  /* 0xffffffe800b47947 */ /* 0x000fea000383ffff */
.L_x_263:
[----:B------:R-:W-:-:S00]  /*6ab0*/  BRA `(.L_x_263) ;  /* 0xfffffffc00fc7947 */ /* 0x000fc0000383ffff */
[----:B------:R-:W-:-:S00]  /*6ac0*/  NOP ;  /* 0x0000000000007918 */ /* 0x000fc00000000000 */
        /* <DEDUP_REMOVED lines=11> */
.L_x_264:


//--------------------- .nv.shared._Z15knn_warp_kernelPK6float2iS1_iPSt4pairIifEii --------------------------
	.section	.nv.shared._Z15knn_warp_kernelPK6float2iS1_iPSt4pairIifEii,"aw",@nobits
	.sectionflags	@""
	.align	16
	.zero		1024


//--------------------- .nv.shared.reserved.0     --------------------------
	.section	.nv.shared.reserved.0,"aw",@nobits
	.weak		__nv_reservedSMEM_offset_0_alias
	.size		__nv_reservedSMEM_offset_0_alias, 0, 64
	.other		__nv_reservedSMEM_offset_0_alias,@"STO_CUDA_RESERVED_SHARED STV_DEFAULT"
__nv_reservedSMEM_offset_0_alias:
	.zero		0
	.zero		64


//--------------------- .nv.constant0._Z15knn_warp_kernelPK6float2iS1_iPSt4pairIifEii --------------------------
	.section	.nv.constant0._Z15knn_warp_kernelPK6float2iS1_iPSt4pairIifEii,"a",@progbits
	.sectionflags	@""
	.align	4
.nv.constant0._Z15knn_warp_kernelPK6float2iS1_iPSt4pairIifEii:
	.zero		944


//--------------------- SYMBOLS --------------------------

	.type		.nv.reservedSmem.offset0,@object
	.size		.nv.reservedSmem.offset0,0x4
	.type		.nv.reservedSmem.cap,@object
	.size		.nv.reservedSmem.cap,0x4
